//
// Generated by NVIDIA NVVM Compiler
//
// Compiler Build ID: CL-36424714
// Cuda compilation tools, release 13.0, V13.0.88
// Based on NVVM 20.0.0
//

.version 9.0
.target sm_100
.address_size 64

	// .globl	_ZN3cub18CUB_300001_SM_10006detail11EmptyKernelIvEEvv
.extern .func  (.param .b32 func_retval0) vprintf
(
	.param .b64 vprintf_param_0,
	.param .b64 vprintf_param_1
)
;
.global .align 1 .b8 _ZN34_INTERNAL_22545e63_4_k_cu_aed70ce24cuda3std3__45__cpo5beginE[1];
.global .align 1 .b8 _ZN34_INTERNAL_22545e63_4_k_cu_aed70ce24cuda3std3__45__cpo3endE[1];
.global .align 1 .b8 _ZN34_INTERNAL_22545e63_4_k_cu_aed70ce24cuda3std3__45__cpo6cbeginE[1];
.global .align 1 .b8 _ZN34_INTERNAL_22545e63_4_k_cu_aed70ce24cuda3std3__45__cpo4cendE[1];
.global .align 1 .b8 _ZN34_INTERNAL_22545e63_4_k_cu_aed70ce24cuda3std3__45__cpo6rbeginE[1];
.global .align 1 .b8 _ZN34_INTERNAL_22545e63_4_k_cu_aed70ce24cuda3std3__45__cpo4rendE[1];
.global .align 1 .b8 _ZN34_INTERNAL_22545e63_4_k_cu_aed70ce24cuda3std3__45__cpo7crbeginE[1];
.global .align 1 .b8 _ZN34_INTERNAL_22545e63_4_k_cu_aed70ce24cuda3std3__45__cpo5crendE[1];
.global .align 1 .b8 _ZN34_INTERNAL_22545e63_4_k_cu_aed70ce24cuda3std3__436_GLOBAL__N__22545e63_4_k_cu_aed70ce26ignoreE[1];
.global .align 1 .b8 _ZN34_INTERNAL_22545e63_4_k_cu_aed70ce24cuda3std3__419piecewise_constructE[1];
.global .align 1 .b8 _ZN34_INTERNAL_22545e63_4_k_cu_aed70ce24cuda3std3__48in_placeE[1];
.global .align 1 .b8 _ZN34_INTERNAL_22545e63_4_k_cu_aed70ce24cuda3std3__420unreachable_sentinelE[1];
.global .align 1 .b8 _ZN34_INTERNAL_22545e63_4_k_cu_aed70ce24cuda3std3__47nulloptE[1];
.global .align 1 .b8 _ZN34_INTERNAL_22545e63_4_k_cu_aed70ce24cuda3std3__48unexpectE[1];
.global .align 1 .b8 _ZN34_INTERNAL_22545e63_4_k_cu_aed70ce24cuda3std6ranges3__45__cpo4swapE[1];
.global .align 1 .b8 _ZN34_INTERNAL_22545e63_4_k_cu_aed70ce24cuda3std6ranges3__45__cpo9iter_moveE[1];
.global .align 1 .b8 _ZN34_INTERNAL_22545e63_4_k_cu_aed70ce24cuda3std6ranges3__45__cpo5beginE[1];
.global .align 1 .b8 _ZN34_INTERNAL_22545e63_4_k_cu_aed70ce24cuda3std6ranges3__45__cpo3endE[1];
.global .align 1 .b8 _ZN34_INTERNAL_22545e63_4_k_cu_aed70ce24cuda3std6ranges3__45__cpo6cbeginE[1];
.global .align 1 .b8 _ZN34_INTERNAL_22545e63_4_k_cu_aed70ce24cuda3std6ranges3__45__cpo4cendE[1];
.global .align 1 .b8 _ZN34_INTERNAL_22545e63_4_k_cu_aed70ce24cuda3std6ranges3__45__cpo7advanceE[1];
.global .align 1 .b8 _ZN34_INTERNAL_22545e63_4_k_cu_aed70ce24cuda3std6ranges3__45__cpo9iter_swapE[1];
.global .align 1 .b8 _ZN34_INTERNAL_22545e63_4_k_cu_aed70ce24cuda3std6ranges3__45__cpo4nextE[1];
.global .align 1 .b8 _ZN34_INTERNAL_22545e63_4_k_cu_aed70ce24cuda3std6ranges3__45__cpo4prevE[1];
.global .align 1 .b8 _ZN34_INTERNAL_22545e63_4_k_cu_aed70ce24cuda3std6ranges3__45__cpo4dataE[1];
.global .align 1 .b8 _ZN34_INTERNAL_22545e63_4_k_cu_aed70ce24cuda3std6ranges3__45__cpo5cdataE[1];
.global .align 1 .b8 _ZN34_INTERNAL_22545e63_4_k_cu_aed70ce24cuda3std6ranges3__45__cpo4sizeE[1];
.global .align 1 .b8 _ZN34_INTERNAL_22545e63_4_k_cu_aed70ce24cuda3std6ranges3__45__cpo5ssizeE[1];
.global .align 1 .b8 _ZN34_INTERNAL_22545e63_4_k_cu_aed70ce24cuda3std6ranges3__45__cpo8distanceE[1];
.global .align 1 .b8 _ZN34_INTERNAL_22545e63_4_k_cu_aed70ce26thrust24THRUST_300001_SM_1000_NS8cuda_cub3parE[1];
.global .align 1 .b8 _ZN34_INTERNAL_22545e63_4_k_cu_aed70ce26thrust24THRUST_300001_SM_1000_NS8cuda_cub10par_nosyncE[1];
.global .align 1 .b8 _ZN34_INTERNAL_22545e63_4_k_cu_aed70ce26thrust24THRUST_300001_SM_1000_NS6system6detail10sequential3seqE[1];
.global .align 1 .b8 _ZN34_INTERNAL_22545e63_4_k_cu_aed70ce26thrust24THRUST_300001_SM_1000_NS12placeholders2_1E[1];
.global .align 1 .b8 _ZN34_INTERNAL_22545e63_4_k_cu_aed70ce26thrust24THRUST_300001_SM_1000_NS12placeholders2_2E[1];
.global .align 1 .b8 _ZN34_INTERNAL_22545e63_4_k_cu_aed70ce26thrust24THRUST_300001_SM_1000_NS12placeholders2_3E[1];
.global .align 1 .b8 _ZN34_INTERNAL_22545e63_4_k_cu_aed70ce26thrust24THRUST_300001_SM_1000_NS12placeholders2_4E[1];
.global .align 1 .b8 _ZN34_INTERNAL_22545e63_4_k_cu_aed70ce26thrust24THRUST_300001_SM_1000_NS12placeholders2_5E[1];
.global .align 1 .b8 _ZN34_INTERNAL_22545e63_4_k_cu_aed70ce26thrust24THRUST_300001_SM_1000_NS12placeholders2_6E[1];
.global .align 1 .b8 _ZN34_INTERNAL_22545e63_4_k_cu_aed70ce26thrust24THRUST_300001_SM_1000_NS12placeholders2_7E[1];
.global .align 1 .b8 _ZN34_INTERNAL_22545e63_4_k_cu_aed70ce26thrust24THRUST_300001_SM_1000_NS12placeholders2_8E[1];
.global .align 1 .b8 _ZN34_INTERNAL_22545e63_4_k_cu_aed70ce26thrust24THRUST_300001_SM_1000_NS12placeholders2_9E[1];
.global .align 1 .b8 _ZN34_INTERNAL_22545e63_4_k_cu_aed70ce26thrust24THRUST_300001_SM_1000_NS12placeholders3_10E[1];
.global .align 1 .b8 _ZN34_INTERNAL_22545e63_4_k_cu_aed70ce26thrust24THRUST_300001_SM_1000_NS3seqE[1];
.global .align 1 .b8 $str[10] = {40, 37, 103, 44, 32, 37, 103, 41, 32};

.visible .entry _ZN3cub18CUB_300001_SM_10006detail11EmptyKernelIvEEvv()
{


	ret;

}
	// .globl	_ZN7kernels12kernel_printIdEEvPKN6thrust24THRUST_300001_SM_1000_NS7complexIT_EEi
.visible .entry _ZN7kernels12kernel_printIdEEvPKN6thrust24THRUST_300001_SM_1000_NS7complexIT_EEi(
	.param .u64 .ptr .align 1 _ZN7kernels12kernel_printIdEEvPKN6thrust24THRUST_300001_SM_1000_NS7complexIT_EEi_param_0,
	.param .u32 _ZN7kernels12kernel_printIdEEvPKN6thrust24THRUST_300001_SM_1000_NS7complexIT_EEi_param_1
)
{
	.local .align 16 .b8 	__local_depot1[16];
	.reg .b64 	%SP;
	.reg .b64 	%SPL;
	.reg .pred 	%p<10>;
	.reg .b32 	%r<81>;
	.reg .b64 	%rd<30>;
	.reg .b64 	%fd<59>;

	mov.u64 	%SPL, __local_depot1;
	cvta.local.u64 	%SP, %SPL;
	ld.param.u64 	%rd9, [_ZN7kernels12kernel_printIdEEvPKN6thrust24THRUST_300001_SM_1000_NS7complexIT_EEi_param_0];
	ld.param.u32 	%r16, [_ZN7kernels12kernel_printIdEEvPKN6thrust24THRUST_300001_SM_1000_NS7complexIT_EEi_param_1];
	cvta.to.global.u64 	%rd1, %rd9;
	add.u64 	%rd10, %SP, 0;
	add.u64 	%rd2, %SPL, 0;
	setp.lt.s32 	%p1, %r16, 1;
	@%p1 bra 	$L__BB1_13;
	and.b32  	%r1, %r16, 15;
	setp.lt.u32 	%p2, %r16, 16;
	mov.b32 	%r78, 0;
	@%p2 bra 	$L__BB1_4;
	and.b32  	%r78, %r16, 2147483632;
	neg.s32 	%r76, %r78;
	add.s64 	%rd28, %rd1, 128;
	mov.u64 	%rd11, $str;
$L__BB1_3:
	.pragma "nounroll";
	ld.global.v2.f64 	{%fd1, %fd2}, [%rd28+-128];
	st.local.v2.f64 	[%rd2], {%fd1, %fd2};
	cvta.global.u64 	%rd12, %rd11;
	{ // callseq 0, 0
	.param .b64 param0;
	st.param.b64 	[param0], %rd12;
	.param .b64 param1;
	st.param.b64 	[param1], %rd10;
	.param .b32 retval0;
	call.uni (retval0), 
	vprintf, 
	(
	param0, 
	param1
	);
	ld.param.b32 	%r18, [retval0];
	} // callseq 0
	ld.global.v2.f64 	{%fd3, %fd4}, [%rd28+-112];
	st.local.v2.f64 	[%rd2], {%fd3, %fd4};
	{ // callseq 1, 0
	.param .b64 param0;
	st.param.b64 	[param0], %rd12;
	.param .b64 param1;
	st.param.b64 	[param1], %rd10;
	.param .b32 retval0;
	call.uni (retval0), 
	vprintf, 
	(
	param0, 
	param1
	);
	ld.param.b32 	%r20, [retval0];
	} // callseq 1
	ld.global.v2.f64 	{%fd5, %fd6}, [%rd28+-96];
	st.local.v2.f64 	[%rd2], {%fd5, %fd6};
	{ // callseq 2, 0
	.param .b64 param0;
	st.param.b64 	[param0], %rd12;
	.param .b64 param1;
	st.param.b64 	[param1], %rd10;
	.param .b32 retval0;
	call.uni (retval0), 
	vprintf, 
	(
	param0, 
	param1
	);
	ld.param.b32 	%r22, [retval0];
	} // callseq 2
	ld.global.v2.f64 	{%fd7, %fd8}, [%rd28+-80];
	st.local.v2.f64 	[%rd2], {%fd7, %fd8};
	{ // callseq 3, 0
	.param .b64 param0;
	st.param.b64 	[param0], %rd12;
	.param .b64 param1;
	st.param.b64 	[param1], %rd10;
	.param .b32 retval0;
	call.uni (retval0), 
	vprintf, 
	(
	param0, 
	param1
	);
	ld.param.b32 	%r24, [retval0];
	} // callseq 3
	ld.global.v2.f64 	{%fd9, %fd10}, [%rd28+-64];
	st.local.v2.f64 	[%rd2], {%fd9, %fd10};
	{ // callseq 4, 0
	.param .b64 param0;
	st.param.b64 	[param0], %rd12;
	.param .b64 param1;
	st.param.b64 	[param1], %rd10;
	.param .b32 retval0;
	call.uni (retval0), 
	vprintf, 
	(
	param0, 
	param1
	);
	ld.param.b32 	%r26, [retval0];
	} // callseq 4
	ld.global.v2.f64 	{%fd11, %fd12}, [%rd28+-48];
	st.local.v2.f64 	[%rd2], {%fd11, %fd12};
	{ // callseq 5, 0
	.param .b64 param0;
	st.param.b64 	[param0], %rd12;
	.param .b64 param1;
	st.param.b64 	[param1], %rd10;
	.param .b32 retval0;
	call.uni (retval0), 
	vprintf, 
	(
	param0, 
	param1
	);
	ld.param.b32 	%r28, [retval0];
	} // callseq 5
	ld.global.v2.f64 	{%fd13, %fd14}, [%rd28+-32];
	st.local.v2.f64 	[%rd2], {%fd13, %fd14};
	{ // callseq 6, 0
	.param .b64 param0;
	st.param.b64 	[param0], %rd12;
	.param .b64 param1;
	st.param.b64 	[param1], %rd10;
	.param .b32 retval0;
	call.uni (retval0), 
	vprintf, 
	(
	param0, 
	param1
	);
	ld.param.b32 	%r30, [retval0];
	} // callseq 6
	ld.global.v2.f64 	{%fd15, %fd16}, [%rd28+-16];
	st.local.v2.f64 	[%rd2], {%fd15, %fd16};
	{ // callseq 7, 0
	.param .b64 param0;
	st.param.b64 	[param0], %rd12;
	.param .b64 param1;
	st.param.b64 	[param1], %rd10;
	.param .b32 retval0;
	call.uni (retval0), 
	vprintf, 
	(
	param0, 
	param1
	);
	ld.param.b32 	%r32, [retval0];
	} // callseq 7
	ld.global.v2.f64 	{%fd17, %fd18}, [%rd28];
	st.local.v2.f64 	[%rd2], {%fd17, %fd18};
	{ // callseq 8, 0
	.param .b64 param0;
	st.param.b64 	[param0], %rd12;
	.param .b64 param1;
	st.param.b64 	[param1], %rd10;
	.param .b32 retval0;
	call.uni (retval0), 
	vprintf, 
	(
	param0, 
	param1
	);
	ld.param.b32 	%r34, [retval0];
	} // callseq 8
	ld.global.v2.f64 	{%fd19, %fd20}, [%rd28+16];
	st.local.v2.f64 	[%rd2], {%fd19, %fd20};
	{ // callseq 9, 0
	.param .b64 param0;
	st.param.b64 	[param0], %rd12;
	.param .b64 param1;
	st.param.b64 	[param1], %rd10;
	.param .b32 retval0;
	call.uni (retval0), 
	vprintf, 
	(
	param0, 
	param1
	);
	ld.param.b32 	%r36, [retval0];
	} // callseq 9
	ld.global.v2.f64 	{%fd21, %fd22}, [%rd28+32];
	st.local.v2.f64 	[%rd2], {%fd21, %fd22};
	{ // callseq 10, 0
	.param .b64 param0;
	st.param.b64 	[param0], %rd12;
	.param .b64 param1;
	st.param.b64 	[param1], %rd10;
	.param .b32 retval0;
	call.uni (retval0), 
	vprintf, 
	(
	param0, 
	param1
	);
	ld.param.b32 	%r38, [retval0];
	} // callseq 10
	ld.global.v2.f64 	{%fd23, %fd24}, [%rd28+48];
	st.local.v2.f64 	[%rd2], {%fd23, %fd24};
	{ // callseq 11, 0
	.param .b64 param0;
	st.param.b64 	[param0], %rd12;
	.param .b64 param1;
	st.param.b64 	[param1], %rd10;
	.param .b32 retval0;
	call.uni (retval0), 
	vprintf, 
	(
	param0, 
	param1
	);
	ld.param.b32 	%r40, [retval0];
	} // callseq 11
	ld.global.v2.f64 	{%fd25, %fd26}, [%rd28+64];
	st.local.v2.f64 	[%rd2], {%fd25, %fd26};
	{ // callseq 12, 0
	.param .b64 param0;
	st.param.b64 	[param0], %rd12;
	.param .b64 param1;
	st.param.b64 	[param1], %rd10;
	.param .b32 retval0;
	call.uni (retval0), 
	vprintf, 
	(
	param0, 
	param1
	);
	ld.param.b32 	%r42, [retval0];
	} // callseq 12
	ld.global.v2.f64 	{%fd27, %fd28}, [%rd28+80];
	st.local.v2.f64 	[%rd2], {%fd27, %fd28};
	{ // callseq 13, 0
	.param .b64 param0;
	st.param.b64 	[param0], %rd12;
	.param .b64 param1;
	st.param.b64 	[param1], %rd10;
	.param .b32 retval0;
	call.uni (retval0), 
	vprintf, 
	(
	param0, 
	param1
	);
	ld.param.b32 	%r44, [retval0];
	} // callseq 13
	ld.global.v2.f64 	{%fd29, %fd30}, [%rd28+96];
	st.local.v2.f64 	[%rd2], {%fd29, %fd30};
	{ // callseq 14, 0
	.param .b64 param0;
	st.param.b64 	[param0], %rd12;
	.param .b64 param1;
	st.param.b64 	[param1], %rd10;
	.param .b32 retval0;
	call.uni (retval0), 
	vprintf, 
	(
	param0, 
	param1
	);
	ld.param.b32 	%r46, [retval0];
	} // callseq 14
	ld.global.v2.f64 	{%fd31, %fd32}, [%rd28+112];
	st.local.v2.f64 	[%rd2], {%fd31, %fd32};
	{ // callseq 15, 0
	.param .b64 param0;
	st.param.b64 	[param0], %rd12;
	.param .b64 param1;
	st.param.b64 	[param1], %rd10;
	.param .b32 retval0;
	call.uni (retval0), 
	vprintf, 
	(
	param0, 
	param1
	);
	ld.param.b32 	%r48, [retval0];
	} // callseq 15
	add.s32 	%r76, %r76, 16;
	add.s64 	%rd28, %rd28, 256;
	setp.ne.s32 	%p3, %r76, 0;
	@%p3 bra 	$L__BB1_3;
$L__BB1_4:
	setp.eq.s32 	%p4, %r1, 0;
	@%p4 bra 	$L__BB1_13;
	and.b32  	%r7, %r16, 7;
	setp.lt.u32 	%p5, %r1, 8;
	@%p5 bra 	$L__BB1_7;
	mul.wide.u32 	%rd14, %r78, 16;
	add.s64 	%rd15, %rd1, %rd14;
	ld.global.v2.f64 	{%fd33, %fd34}, [%rd15];
	st.local.v2.f64 	[%rd2], {%fd33, %fd34};
	mov.u64 	%rd16, $str;
	cvta.global.u64 	%rd17, %rd16;
	add.u64 	%rd18, %SP, 0;
	{ // callseq 16, 0
	.param .b64 param0;
	st.param.b64 	[param0], %rd17;
	.param .b64 param1;
	st.param.b64 	[param1], %rd18;
	.param .b32 retval0;
	call.uni (retval0), 
	vprintf, 
	(
	param0, 
	param1
	);
	ld.param.b32 	%r50, [retval0];
	} // callseq 16
	ld.global.v2.f64 	{%fd35, %fd36}, [%rd15+16];
	st.local.v2.f64 	[%rd2], {%fd35, %fd36};
	{ // callseq 17, 0
	.param .b64 param0;
	st.param.b64 	[param0], %rd17;
	.param .b64 param1;
	st.param.b64 	[param1], %rd18;
	.param .b32 retval0;
	call.uni (retval0), 
	vprintf, 
	(
	param0, 
	param1
	);
	ld.param.b32 	%r52, [retval0];
	} // callseq 17
	ld.global.v2.f64 	{%fd37, %fd38}, [%rd15+32];
	st.local.v2.f64 	[%rd2], {%fd37, %fd38};
	{ // callseq 18, 0
	.param .b64 param0;
	st.param.b64 	[param0], %rd17;
	.param .b64 param1;
	st.param.b64 	[param1], %rd18;
	.param .b32 retval0;
	call.uni (retval0), 
	vprintf, 
	(
	param0, 
	param1
	);
	ld.param.b32 	%r54, [retval0];
	} // callseq 18
	ld.global.v2.f64 	{%fd39, %fd40}, [%rd15+48];
	st.local.v2.f64 	[%rd2], {%fd39, %fd40};
	{ // callseq 19, 0
	.param .b64 param0;
	st.param.b64 	[param0], %rd17;
	.param .b64 param1;
	st.param.b64 	[param1], %rd18;
	.param .b32 retval0;
	call.uni (retval0), 
	vprintf, 
	(
	param0, 
	param1
	);
	ld.param.b32 	%r56, [retval0];
	} // callseq 19
	ld.global.v2.f64 	{%fd41, %fd42}, [%rd15+64];
	st.local.v2.f64 	[%rd2], {%fd41, %fd42};
	{ // callseq 20, 0
	.param .b64 param0;
	st.param.b64 	[param0], %rd17;
	.param .b64 param1;
	st.param.b64 	[param1], %rd18;
	.param .b32 retval0;
	call.uni (retval0), 
	vprintf, 
	(
	param0, 
	param1
	);
	ld.param.b32 	%r58, [retval0];
	} // callseq 20
	ld.global.v2.f64 	{%fd43, %fd44}, [%rd15+80];
	st.local.v2.f64 	[%rd2], {%fd43, %fd44};
	{ // callseq 21, 0
	.param .b64 param0;
	st.param.b64 	[param0], %rd17;
	.param .b64 param1;
	st.param.b64 	[param1], %rd18;
	.param .b32 retval0;
	call.uni (retval0), 
	vprintf, 
	(
	param0, 
	param1
	);
	ld.param.b32 	%r60, [retval0];
	} // callseq 21
	ld.global.v2.f64 	{%fd45, %fd46}, [%rd15+96];
	st.local.v2.f64 	[%rd2], {%fd45, %fd46};
	{ // callseq 22, 0
	.param .b64 param0;
	st.param.b64 	[param0], %rd17;
	.param .b64 param1;
	st.param.b64 	[param1], %rd18;
	.param .b32 retval0;
	call.uni (retval0), 
	vprintf, 
	(
	param0, 
	param1
	);
	ld.param.b32 	%r62, [retval0];
	} // callseq 22
	ld.global.v2.f64 	{%fd47, %fd48}, [%rd15+112];
	st.local.v2.f64 	[%rd2], {%fd47, %fd48};
	{ // callseq 23, 0
	.param .b64 param0;
	st.param.b64 	[param0], %rd17;
	.param .b64 param1;
	st.param.b64 	[param1], %rd18;
	.param .b32 retval0;
	call.uni (retval0), 
	vprintf, 
	(
	param0, 
	param1
	);
	ld.param.b32 	%r64, [retval0];
	} // callseq 23
	add.s32 	%r78, %r78, 8;
$L__BB1_7:
	setp.eq.s32 	%p6, %r7, 0;
	@%p6 bra 	$L__BB1_13;
	and.b32  	%r10, %r16, 3;
	setp.lt.u32 	%p7, %r7, 4;
	@%p7 bra 	$L__BB1_10;
	mul.wide.u32 	%rd19, %r78, 16;
	add.s64 	%rd20, %rd1, %rd19;
	ld.global.v2.f64 	{%fd49, %fd50}, [%rd20];
	st.local.v2.f64 	[%rd2], {%fd49, %fd50};
	mov.u64 	%rd21, $str;
	cvta.global.u64 	%rd22, %rd21;
	add.u64 	%rd23, %SP, 0;
	{ // callseq 24, 0
	.param .b64 param0;
	st.param.b64 	[param0], %rd22;
	.param .b64 param1;
	st.param.b64 	[param1], %rd23;
	.param .b32 retval0;
	call.uni (retval0), 
	vprintf, 
	(
	param0, 
	param1
	);
	ld.param.b32 	%r66, [retval0];
	} // callseq 24
	ld.global.v2.f64 	{%fd51, %fd52}, [%rd20+16];
	st.local.v2.f64 	[%rd2], {%fd51, %fd52};
	{ // callseq 25, 0
	.param .b64 param0;
	st.param.b64 	[param0], %rd22;
	.param .b64 param1;
	st.param.b64 	[param1], %rd23;
	.param .b32 retval0;
	call.uni (retval0), 
	vprintf, 
	(
	param0, 
	param1
	);
	ld.param.b32 	%r68, [retval0];
	} // callseq 25
	ld.global.v2.f64 	{%fd53, %fd54}, [%rd20+32];
	st.local.v2.f64 	[%rd2], {%fd53, %fd54};
	{ // callseq 26, 0
	.param .b64 param0;
	st.param.b64 	[param0], %rd22;
	.param .b64 param1;
	st.param.b64 	[param1], %rd23;
	.param .b32 retval0;
	call.uni (retval0), 
	vprintf, 
	(
	param0, 
	param1
	);
	ld.param.b32 	%r70, [retval0];
	} // callseq 26
	ld.global.v2.f64 	{%fd55, %fd56}, [%rd20+48];
	st.local.v2.f64 	[%rd2], {%fd55, %fd56};
	{ // callseq 27, 0
	.param .b64 param0;
	st.param.b64 	[param0], %rd22;
	.param .b64 param1;
	st.param.b64 	[param1], %rd23;
	.param .b32 retval0;
	call.uni (retval0), 
	vprintf, 
	(
	param0, 
	param1
	);
	ld.param.b32 	%r72, [retval0];
	} // callseq 27
	add.s32 	%r78, %r78, 4;
$L__BB1_10:
	setp.eq.s32 	%p8, %r10, 0;
	@%p8 bra 	$L__BB1_13;
	mul.wide.u32 	%rd24, %r78, 16;
	add.s64 	%rd29, %rd1, %rd24;
	neg.s32 	%r80, %r10;
	mov.u64 	%rd25, $str;
	add.u64 	%rd27, %SP, 0;
$L__BB1_12:
	.pragma "nounroll";
	ld.global.v2.f64 	{%fd57, %fd58}, [%rd29];
	st.local.v2.f64 	[%rd2], {%fd57, %fd58};
	cvta.global.u64 	%rd26, %rd25;
	{ // callseq 28, 0
	.param .b64 param0;
	st.param.b64 	[param0], %rd26;
	.param .b64 param1;
	st.param.b64 	[param1], %rd27;
	.param .b32 retval0;
	call.uni (retval0), 
	vprintf, 
	(
	param0, 
	param1
	);
	ld.param.b32 	%r74, [retval0];
	} // callseq 28
	add.s64 	%rd29, %rd29, 16;
	add.s32 	%r80, %r80, 1;
	setp.ne.s32 	%p9, %r80, 0;
	@%p9 bra 	$L__BB1_12;
$L__BB1_13:
	ret;

}


// ===== COMPILED SASS (sm_100) =====

	.target	sm_100

	.elftype	@"ET_EXEC"


//--------------------- .note.nv.tkinfo           --------------------------
	.section	.note.nv.tkinfo,"",@"SHT_NOTE"
	.sectionflags	@"SHF_NOTE_NV_TKINFO"
	.tkinfo
        /*0018*/ 	.word	0x00000002
        /*0030*/ 	.string	""
        /*0030*/ 	.string	"ptxas"
        /*0030*/ 	.string	"Cuda compilation tools, release 13.0, V13.0.88"
        /*0030*/ 	.string	"Build cuda_13.0.r13.0/compiler.36424714_0"
        /*0030*/ 	.string	"-arch sm_100 -m 64 "



//--------------------- .note.nv.cuinfo           --------------------------
	.section	.note.nv.cuinfo,"",@"SHT_NOTE"
	.sectionflags	@"SHF_NOTE_NV_CUINFO"
        /*0018*/ 	.short	0x0002
        /*001a*/ 	.short	0x0064
        /*001c*/ 	.short	0x0082
	.zero		2


//--------------------- .nv.info                  --------------------------
	.section	.nv.info,"",@"SHT_CUDA_INFO"
	.align	4


	//----- nvinfo : EIATTR_REGCOUNT
	.align		4
        /*0000*/ 	.byte	0x04, 0x2f
        /*0002*/ 	.short	(.L_45 - .L_44)
	.align		4
.L_44:
        /*0004*/ 	.word	index@(_ZN3cub18CUB_300001_SM_10006detail11EmptyKernelIvEEvv)
        /*0008*/ 	.word	0x00000004


	//----- nvinfo : EIATTR_FRAME_SIZE
	.align		4
.L_45:
        /*000c*/ 	.byte	0x04, 0x11
        /*000e*/ 	.short	(.L_47 - .L_46)
	.align		4
.L_46:
        /*0010*/ 	.word	index@(_ZN3cub18CUB_300001_SM_10006detail11EmptyKernelIvEEvv)
        /*0014*/ 	.word	0x00000000


	//----- nvinfo : EIATTR_REGCOUNT
	.align		4
.L_47:
        /*0018*/ 	.byte	0x04, 0x2f
        /*001a*/ 	.short	(.L_49 - .L_48)
	.align		4
.L_48:
        /*001c*/ 	.word	index@(_ZN7kernels12kernel_printIdEEvPKN6thrust24THRUST_300001_SM_1000_NS7complexIT_EEi)
        /*0020*/ 	.word	0x0000001c


	//----- nvinfo : EIATTR_FRAME_SIZE
	.align		4
.L_49:
        /*0024*/ 	.byte	0x04, 0x11
        /*0026*/ 	.short	(.L_51 - .L_50)
	.align		4
.L_50:
        /*0028*/ 	.word	index@(_ZN7kernels12kernel_printIdEEvPKN6thrust24THRUST_300001_SM_1000_NS7complexIT_EEi)
        /*002c*/ 	.word	0x00000010


	//----- nvinfo : EIATTR_MIN_STACK_SIZE
	.align		4
.L_51:
        /*0030*/ 	.byte	0x04, 0x12
        /*0032*/ 	.short	(.L_53 - .L_52)
	.align		4
.L_52:
        /*0034*/ 	.word	index@(_ZN7kernels12kernel_printIdEEvPKN6thrust24THRUST_300001_SM_1000_NS7complexIT_EEi)
        /*0038*/ 	.word	0x00000010


	//----- nvinfo : EIATTR_MIN_STACK_SIZE
	.align		4
.L_53:
        /*003c*/ 	.byte	0x04, 0x12
        /*003e*/ 	.short	(.L_55 - .L_54)
	.align		4
.L_54:
        /*0040*/ 	.word	index@(_ZN3cub18CUB_300001_SM_10006detail11EmptyKernelIvEEvv)
        /*0044*/ 	.word	0x00000000
.L_55:


//--------------------- .nv.compat                --------------------------
	.section	.nv.compat,"",@"SHT_CUDA_COMPAT_INFO"
	.align	4
        /*0000*/ 	.byte	0x02, 0x09, 0x00, 0x00, 0x02, 0x02, 0x01, 0x00, 0x02, 0x05, 0x05, 0x00, 0x03, 0x07, 0x01, 0x01
        /*0010*/ 	.byte	0x02, 0x03, 0x00, 0x00, 0x02, 0x06, 0x01, 0x00, 0x04, 0x0b, 0x08, 0x00, 0x09, 0x00, 0x00, 0x00
        /*0020*/ 	.byte	0x00, 0x00, 0x00, 0x00


//--------------------- .nv.info._ZN7kernels12kernel_printIdEEvPKN6thrust24THRUST_300001_SM_1000_NS7complexIT_EEi --------------------------
	.section	.nv.info._ZN7kernels12kernel_printIdEEvPKN6thrust24THRUST_300001_SM_1000_NS7complexIT_EEi,"",@"SHT_CUDA_INFO"
	.sectionflags	@""
	.align	4


	//----- nvinfo : EIATTR_CUDA_API_VERSION
	.align		4
        /*0000*/ 	.byte	0x04, 0x37
        /*0002*/ 	.short	(.L_57 - .L_56)
.L_56:
        /*0004*/ 	.word	0x00000082


	//----- nvinfo : EIATTR_KPARAM_INFO
	.align		4
.L_57:
        /*0008*/ 	.byte	0x04, 0x17
        /*000a*/ 	.short	(.L_59 - .L_58)
.L_58:
        /*000c*/ 	.word	0x00000000
        /*0010*/ 	.short	0x0001
        /*0012*/ 	.short	0x0008
        /*0014*/ 	.byte	0x00, 0xf0, 0x11, 0x00


	//----- nvinfo : EIATTR_KPARAM_INFO
	.align		4
.L_59:
        /*0018*/ 	.byte	0x04, 0x17
        /*001a*/ 	.short	(.L_61 - .L_60)
.L_60:
        /*001c*/ 	.word	0x00000000
        /*0020*/ 	.short	0x0000
        /*0022*/ 	.short	0x0000
        /*0024*/ 	.byte	0x00, 0xf5, 0x21, 0x00


	//----- nvinfo : EIATTR_SPARSE_MMA_MASK
	.align		4
.L_61:
        /*0028*/ 	.byte	0x03, 0x50
        /*002a*/ 	.short	0x0000


	//----- nvinfo : EIATTR_MAXREG_COUNT
	.align		4
        /*002c*/ 	.byte	0x03, 0x1b
        /*002e*/ 	.short	0x00ff


	//----- nvinfo : EIATTR_EXTERNS
	.align		4
        /*0030*/ 	.byte	0x04, 0x0f
        /*0032*/ 	.short	(.L_63 - .L_62)


	//   ....[0]....
	.align		4
.L_62:
        /*0034*/ 	.word	index@(vprintf)


	//----- nvinfo : EIATTR_MERCURY_ISA_VERSION
	.align		4
.L_63:
        /*0038*/ 	.byte	0x03, 0x5f
        /*003a*/ 	.short	0x0101


	//----- nvinfo : EIATTR_VRC_CTA_INIT_COUNT
	.align		4
        /*003c*/ 	.byte	0x02, 0x4a
	.zero		1
	.zero		1


	//----- nvinfo : EIATTR_SYSCALL_OFFSETS
	.align		4
        /*0040*/ 	.byte	0x04, 0x46
        /*0042*/ 	.short	(.L_65 - .L_64)


	//   ....[0]....
.L_64:
        /*0044*/ 	.word	0x00000230


	//   ....[1]....
        /*0048*/ 	.word	0x000002d0


	//   ....[2]....
        /*004c*/ 	.word	0x00000370


	//   ....[3]....
        /*0050*/ 	.word	0x00000410


	//   ....[4]....
        /*0054*/ 	.word	0x000004b0


	//   ....[5]....
        /*0058*/ 	.word	0x00000550


	//   ....[6]....
        /*005c*/ 	.word	0x000005f0


	//   ....[7]....
        /*0060*/ 	.word	0x00000690


	//   ....[8]....
        /*0064*/ 	.word	0x00000730


	//   ....[9]....
        /*0068*/ 	.word	0x000007d0


	//   ....[10]....
        /*006c*/ 	.word	0x00000870


	//   ....[11]....
        /*0070*/ 	.word	0x00000910


	//   ....[12]....
        /*0074*/ 	.word	0x000009b0


	//   ....[13]....
        /*0078*/ 	.word	0x00000a50


	//   ....[14]....
        /*007c*/ 	.word	0x00000af0


	//   ....[15]....
        /*0080*/ 	.word	0x00000b90


	//   ....[16]....
        /*0084*/ 	.word	0x00000d10


	//   ....[17]....
        /*0088*/ 	.word	0x00000db0


	//   ....[18]....
        /*008c*/ 	.word	0x00000e50


	//   ....[19]....
        /*0090*/ 	.word	0x00000ef0


	//   ....[20]....
        /*0094*/ 	.word	0x00000f90


	//   ....[21]....
        /*0098*/ 	.word	0x00001030


	//   ....[22]....
        /*009c*/ 	.word	0x000010d0


	//   ....[23]....
        /*00a0*/ 	.word	0x00001170


	//   ....[24]....
        /*00a4*/ 	.word	0x000012b0


	//   ....[25]....
        /*00a8*/ 	.word	0x00001350


	//   ....[26]....
        /*00ac*/ 	.word	0x000013f0


	//   ....[27]....
        /*00b0*/ 	.word	0x00001490


	//   ....[28]....
        /*00b4*/ 	.word	0x000015f0


	//----- nvinfo : EIATTR_EXIT_INSTR_OFFSETS
	.align		4
.L_65:
        /*00b8*/ 	.byte	0x04, 0x1c
        /*00ba*/ 	.short	(.L_67 - .L_66)


	//   ....[0]....
.L_66:
        /*00bc*/ 	.word	0x00000070


	//   ....[1]....
        /*00c0*/ 	.word	0x00000c00


	//   ....[2]....
        /*00c4*/ 	.word	0x000011a0


	//   ....[3]....
        /*00c8*/ 	.word	0x000014c0


	//   ....[4]....
        /*00cc*/ 	.word	0x00001640


	//----- nvinfo : EIATTR_CRS_STACK_SIZE
	.align		4
.L_67:
        /*00d0*/ 	.byte	0x04, 0x1e
        /*00d2*/ 	.short	(.L_69 - .L_68)
.L_68:
        /*00d4*/ 	.word	0x00000000


	//----- nvinfo : EIATTR_CBANK_PARAM_SIZE
	.align		4
.L_69:
        /*00d8*/ 	.byte	0x03, 0x19
        /*00da*/ 	.short	0x000c


	//----- nvinfo : EIATTR_PARAM_CBANK
	.align		4
        /*00dc*/ 	.byte	0x04, 0x0a
        /*00de*/ 	.short	(.L_71 - .L_70)
	.align		4
.L_70:
        /*00e0*/ 	.word	index@(.nv.constant0._ZN7kernels12kernel_printIdEEvPKN6thrust24THRUST_300001_SM_1000_NS7complexIT_EEi)
        /*00e4*/ 	.short	0x0380
        /*00e6*/ 	.short	0x000c


	//----- nvinfo : EIATTR_SW_WAR
	.align		4
.L_71:
        /*00e8*/ 	.byte	0x04, 0x36
        /*00ea*/ 	.short	(.L_73 - .L_72)
.L_72:
        /*00ec*/ 	.word	0x00000008
.L_73:


//--------------------- .nv.info._ZN3cub18CUB_300001_SM_10006detail11EmptyKernelIvEEvv --------------------------
	.section	.nv.info._ZN3cub18CUB_300001_SM_10006detail11EmptyKernelIvEEvv,"",@"SHT_CUDA_INFO"
	.sectionflags	@""
	.align	4


	//----- nvinfo : EIATTR_CUDA_API_VERSION
	.align		4
        /*0000*/ 	.byte	0x04, 0x37
        /*0002*/ 	.short	(.L_75 - .L_74)
.L_74:
        /*0004*/ 	.word	0x00000082


	//----- nvinfo : EIATTR_SPARSE_MMA_MASK
	.align		4
.L_75:
        /*0008*/ 	.byte	0x03, 0x50
        /*000a*/ 	.short	0x0000


	//----- nvinfo : EIATTR_MAXREG_COUNT
	.align		4
        /*000c*/ 	.byte	0x03, 0x1b
        /*000e*/ 	.short	0x00ff


	//----- nvinfo : EIATTR_MERCURY_ISA_VERSION
	.align		4
        /*0010*/ 	.byte	0x03, 0x5f
        /*0012*/ 	.short	0x0101


	//----- nvinfo : EIATTR_VRC_CTA_INIT_COUNT
	.align		4
        /*0014*/ 	.byte	0x02, 0x4a
	.zero		1
	.zero		1


	//----- nvinfo : EIATTR_EXIT_INSTR_OFFSETS
	.align		4
        /*0018*/ 	.byte	0x04, 0x1c
        /*001a*/ 	.short	(.L_77 - .L_76)


	//   ....[0]....
.L_76:
        /*001c*/ 	.word	0x00000010


	//----- nvinfo : EIATTR_SW_WAR
	.align		4
.L_77:
        /*0020*/ 	.byte	0x04, 0x36
        /*0022*/ 	.short	(.L_79 - .L_78)
.L_78:
        /*0024*/ 	.word	0x00000008
.L_79:


//--------------------- .nv.callgraph             --------------------------
	.section	.nv.callgraph,"",@"SHT_CUDA_CALLGRAPH"
	.align	4
	.sectionentsize	8
	.align		4
        /*0000*/ 	.word	0x00000000
	.align		4
        /*0004*/ 	.word	0xffffffff
	.align		4
        /*0008*/ 	.word	index@(_ZN7kernels12kernel_printIdEEvPKN6thrust24THRUST_300001_SM_1000_NS7complexIT_EEi)
	.align		4
        /*000c*/ 	.word	index@(vprintf)
	.align		4
        /*0010*/ 	.word	0x00000000
	.align		4
        /*0014*/ 	.word	0xfffffffe
	.align		4
        /*0018*/ 	.word	0x00000000
	.align		4
        /*001c*/ 	.word	0xfffffffd
	.align		4
        /*0020*/ 	.word	0x00000000
	.align		4
        /*0024*/ 	.word	0xfffffffc


//--------------------- .nv.constant4             --------------------------
	.section	.nv.constant4,"a",@progbits
	.align	8
	.align		8
.nv.constant4:
        /*0000*/ 	.dword	vprintf
	.align		8
        /*0008*/ 	.dword	_ZN34_INTERNAL_22545e63_4_k_cu_aed70ce24cuda3std3__45__cpo5beginE
	.align		8
        /*0010*/ 	.dword	_ZN34_INTERNAL_22545e63_4_k_cu_aed70ce24cuda3std3__45__cpo3endE
	.align		8
        /*0018*/ 	.dword	_ZN34_INTERNAL_22545e63_4_k_cu_aed70ce24cuda3std3__45__cpo6cbeginE
	.align		8
        /*0020*/ 	.dword	_ZN34_INTERNAL_22545e63_4_k_cu_aed70ce24cuda3std3__45__cpo4cendE
	.align		8
        /*0028*/ 	.dword	_ZN34_INTERNAL_22545e63_4_k_cu_aed70ce24cuda3std3__45__cpo6rbeginE
	.align		8
        /*0030*/ 	.dword	_ZN34_INTERNAL_22545e63_4_k_cu_aed70ce24cuda3std3__45__cpo4rendE
	.align		8
        /*0038*/ 	.dword	_ZN34_INTERNAL_22545e63_4_k_cu_aed70ce24cuda3std3__45__cpo7crbeginE
	.align		8
        /*0040*/ 	.dword	_ZN34_INTERNAL_22545e63_4_k_cu_aed70ce24cuda3std3__45__cpo5crendE
	.align		8
        /*0048*/ 	.dword	_ZN34_INTERNAL_22545e63_4_k_cu_aed70ce24cuda3std3__436_GLOBAL__N__22545e63_4_k_cu_aed70ce26ignoreE
	.align		8
        /*0050*/ 	.dword	_ZN34_INTERNAL_22545e63_4_k_cu_aed70ce24cuda3std3__419piecewise_constructE
	.align		8
        /*0058*/ 	.dword	_ZN34_INTERNAL_22545e63_4_k_cu_aed70ce24cuda3std3__48in_placeE
	.align		8
        /*0060*/ 	.dword	_ZN34_INTERNAL_22545e63_4_k_cu_aed70ce24cuda3std3__420unreachable_sentinelE
	.align		8
        /*0068*/ 	.dword	_ZN34_INTERNAL_22545e63_4_k_cu_aed70ce24cuda3std3__47nulloptE
	.align		8
        /*0070*/ 	.dword	_ZN34_INTERNAL_22545e63_4_k_cu_aed70ce24cuda3std3__48unexpectE
	.align		8
        /*0078*/ 	.dword	_ZN34_INTERNAL_22545e63_4_k_cu_aed70ce24cuda3std6ranges3__45__cpo4swapE
	.align		8
        /*0080*/ 	.dword	_ZN34_INTERNAL_22545e63_4_k_cu_aed70ce24cuda3std6ranges3__45__cpo9iter_moveE
	.align		8
        /*0088*/ 	.dword	_ZN34_INTERNAL_22545e63_4_k_cu_aed70ce24cuda3std6ranges3__45__cpo5beginE
	.align		8
        /*0090*/ 	.dword	_ZN34_INTERNAL_22545e63_4_k_cu_aed70ce24cuda3std6ranges3__45__cpo3endE
	.align		8
        /*0098*/ 	.dword	_ZN34_INTERNAL_22545e63_4_k_cu_aed70ce24cuda3std6ranges3__45__cpo6cbeginE
	.align		8
        /*00a0*/ 	.dword	_ZN34_INTERNAL_22545e63_4_k_cu_aed70ce24cuda3std6ranges3__45__cpo4cendE
	.align		8
        /*00a8*/ 	.dword	_ZN34_INTERNAL_22545e63_4_k_cu_aed70ce24cuda3std6ranges3__45__cpo7advanceE
	.align		8
        /*00b0*/ 	.dword	_ZN34_INTERNAL_22545e63_4_k_cu_aed70ce24cuda3std6ranges3__45__cpo9iter_swapE
	.align		8
        /*00b8*/ 	.dword	_ZN34_INTERNAL_22545e63_4_k_cu_aed70ce24cuda3std6ranges3__45__cpo4nextE
	.align		8
        /*00c0*/ 	.dword	_ZN34_INTERNAL_22545e63_4_k_cu_aed70ce24cuda3std6ranges3__45__cpo4prevE
	.align		8
        /*00c8*/ 	.dword	_ZN34_INTERNAL_22545e63_4_k_cu_aed70ce24cuda3std6ranges3__45__cpo4dataE
	.align		8
        /*00d0*/ 	.dword	_ZN34_INTERNAL_22545e63_4_k_cu_aed70ce24cuda3std6ranges3__45__cpo5cdataE
	.align		8
        /*00d8*/ 	.dword	_ZN34_INTERNAL_22545e63_4_k_cu_aed70ce24cuda3std6ranges3__45__cpo4sizeE
	.align		8
        /*00e0*/ 	.dword	_ZN34_INTERNAL_22545e63_4_k_cu_aed70ce24cuda3std6ranges3__45__cpo5ssizeE
	.align		8
        /*00e8*/ 	.dword	_ZN34_INTERNAL_22545e63_4_k_cu_aed70ce24cuda3std6ranges3__45__cpo8distanceE
	.align		8
        /*00f0*/ 	.dword	_ZN34_INTERNAL_22545e63_4_k_cu_aed70ce26thrust24THRUST_300001_SM_1000_NS8cuda_cub3parE
	.align		8
        /*00f8*/ 	.dword	_ZN34_INTERNAL_22545e63_4_k_cu_aed70ce26thrust24THRUST_300001_SM_1000_NS8cuda_cub10par_nosyncE
	.align		8
        /*0100*/ 	.dword	_ZN34_INTERNAL_22545e63_4_k_cu_aed70ce26thrust24THRUST_300001_SM_1000_NS6system6detail10sequential3seqE
	.align		8
        /*0108*/ 	.dword	_ZN34_INTERNAL_22545e63_4_k_cu_aed70ce26thrust24THRUST_300001_SM_1000_NS12placeholders2_1E
	.align		8
        /*0110*/ 	.dword	_ZN34_INTERNAL_22545e63_4_k_cu_aed70ce26thrust24THRUST_300001_SM_1000_NS12placeholders2_2E
	.align		8
        /*0118*/ 	.dword	_ZN34_INTERNAL_22545e63_4_k_cu_aed70ce26thrust24THRUST_300001_SM_1000_NS12placeholders2_3E
	.align		8
        /*0120*/ 	.dword	_ZN34_INTERNAL_22545e63_4_k_cu_aed70ce26thrust24THRUST_300001_SM_1000_NS12placeholders2_4E
	.align		8
        /*0128*/ 	.dword	_ZN34_INTERNAL_22545e63_4_k_cu_aed70ce26thrust24THRUST_300001_SM_1000_NS12placeholders2_5E
	.align		8
        /*0130*/ 	.dword	_ZN34_INTERNAL_22545e63_4_k_cu_aed70ce26thrust24THRUST_300001_SM_1000_NS12placeholders2_6E
	.align		8
        /*0138*/ 	.dword	_ZN34_INTERNAL_22545e63_4_k_cu_aed70ce26thrust24THRUST_300001_SM_1000_NS12placeholders2_7E
	.align		8
        /*0140*/ 	.dword	_ZN34_INTERNAL_22545e63_4_k_cu_aed70ce26thrust24THRUST_300001_SM_1000_NS12placeholders2_8E
	.align		8
        /*0148*/ 	.dword	_ZN34_INTERNAL_22545e63_4_k_cu_aed70ce26thrust24THRUST_300001_SM_1000_NS12placeholders2_9E
	.align		8
        /*0150*/ 	.dword	_ZN34_INTERNAL_22545e63_4_k_cu_aed70ce26thrust24THRUST_300001_SM_1000_NS12placeholders3_10E
	.align		8
        /*0158*/ 	.dword	_ZN34_INTERNAL_22545e63_4_k_cu_aed70ce26thrust24THRUST_300001_SM_1000_NS3seqE
	.align		8
        /*0160*/ 	.dword	$str


//--------------------- .text._ZN7kernels12kernel_printIdEEvPKN6thrust24THRUST_300001_SM_1000_NS7complexIT_EEi --------------------------
	.section	.text._ZN7kernels12kernel_printIdEEvPKN6thrust24THRUST_300001_SM_1000_NS7complexIT_EEi,"ax",@progbits
	.align	128
        .global         _ZN7kernels12kernel_printIdEEvPKN6thrust24THRUST_300001_SM_1000_NS7complexIT_EEi
        .type           _ZN7kernels12kernel_printIdEEvPKN6thrust24THRUST_300001_SM_1000_NS7complexIT_EEi,@function
        .size           _ZN7kernels12kernel_printIdEEvPKN6thrust24THRUST_300001_SM_1000_NS7complexIT_EEi,(.L_x_36 - _ZN7kernels12kernel_printIdEEvPKN6thrust24THRUST_300001_SM_1000_NS7complexIT_EEi)
        .other          _ZN7kernels12kernel_printIdEEvPKN6thrust24THRUST_300001_SM_1000_NS7complexIT_EEi,@"STO_CUDA_ENTRY STV_DEFAULT"
_ZN7kernels12kernel_printIdEEvPKN6thrust24THRUST_300001_SM_1000_NS7complexIT_EEi:
.text._ZN7kernels12kernel_printIdEEvPKN6thrust24THRUST_300001_SM_1000_NS7complexIT_EEi:
[----:B------:R-:W0:Y:S08]  /*0000*/  LDC R1, c[0x0][0x37c] ;  /* 0x0000df00ff017b82 */ /* 0x000e300000000800 */
[----:B------:R-:W1:Y:S01]  /*0010*/  LDC R0, c[0x0][0x388] ;  /* 0x0000e200ff007b82 */ /* 0x000e620000000800 */
[----:B------:R-:W2:Y:S01]  /*0020*/  LDCU UR4, c[0x0][0x2f8] ;  /* 0x00005f00ff0477ac */ /* 0x000ea20008000800 */
[----:B0-----:R-:W-:Y:S01]  /*0030*/  VIADD R1, R1, 0xfffffff0 ;  /* 0xfffffff001017836 */ /* 0x001fe20000000000 */
[----:B------:R-:W0:Y:S04]  /*0040*/  LDCU UR5, c[0x0][0x2fc] ;  /* 0x00005f80ff0577ac */ /* 0x000e280008000800 */
[----:B--2---:R-:W-:-:S02]  /*0050*/  IADD3 R2, P0, PT, R1, UR4, RZ ;  /* 0x0000000401027c10 */ /* 0x004fc4000ff1e0ff */
[----:B-1----:R-:W-:-:S13]  /*0060*/  ISETP.GE.AND P1, PT, R0, 0x1, PT ;  /* 0x000000010000780c */ /* 0x002fda0003f26270 */
[----:B0-----:R-:W-:Y:S05]  /*0070*/  @!P1 EXIT ;  /* 0x000000000000994d */ /* 0x001fea0003800000 */
[C---:B------:R-:W-:Y:S01]  /*0080*/  ISETP.GE.U32.AND P1, PT, R0.reuse, 0x10, PT ;  /* 0x000000100000780c */ /* 0x040fe20003f26070 */
[----:B------:R-:W0:Y:S01]  /*0090*/  LDCU.64 UR36, c[0x0][0x358] ;  /* 0x00006b00ff2477ac */ /* 0x000e220008000a00 */
[----:B------:R-:W-:Y:S01]  /*00a0*/  IMAD.X R16, RZ, RZ, UR5, P0 ;  /* 0x00000005ff107e24 */ /* 0x000fe200080e06ff */
[----:B------:R-:W-:Y:S01]  /*00b0*/  LOP3.LUT R22, R0, 0xf, RZ, 0xc0, !PT ;  /* 0x0000000f00167812 */ /* 0x000fe200078ec0ff */
[----:B------:R-:W-:-:S09]  /*00c0*/  IMAD.MOV.U32 R19, RZ, RZ, RZ ;  /* 0x000000ffff137224 */ /* 0x000fd200078e00ff */
[----:B------:R-:W-:Y:S05]  /*00d0*/  @!P1 BRA `(.L_x_0) ;  /* 0x0000000800c49947 */ /* 0x000fea0003800000 */
[----:B------:R-:W1:Y:S01]  /*00e0*/  LDCU.64 UR4, c[0x0][0x380] ;  /* 0x00007000ff0477ac */ /* 0x000e620008000a00 */
[----:B------:R-:W-:Y:S01]  /*00f0*/  LOP3.LUT R19, R0, 0x7ffffff0, RZ, 0xc0, !PT ;  /* 0x7ffffff000137812 */ /* 0x000fe200078ec0ff */
[----:B------:R-:W-:Y:S03]  /*0100*/  BSSY.RECONVERGENT B6, `(.L_x_0) ;  /* 0x00000ae000067945 */ /* 0x000fe60003800200 */
[----:B------:R-:W-:Y:S01]  /*0110*/  IADD3 R17, PT, PT, -R19, RZ, RZ ;  /* 0x000000ff13117210 */ /* 0x000fe20007ffe1ff */
[----:B-1----:R-:W-:-:S04]  /*0120*/  UIADD3 UR4, UP0, UPT, UR4, 0x80, URZ ;  /* 0x0000008004047890 */ /* 0x002fc8000ff1e0ff */
[----:B------:R-:W-:Y:S02]  /*0130*/  UIADD3.X UR5, UPT, UPT, URZ, UR5, URZ, UP0, !UPT ;  /* 0x00000005ff057290 */ /* 0x000fe400087fe4ff */
[----:B------:R-:W-:-:S04]  /*0140*/  IMAD.U32 R24, RZ, RZ, UR4 ;  /* 0x00000004ff187e24 */ /* 0x000fc8000f8e00ff */
[----:B------:R-:W-:-:S07]  /*0150*/  IMAD.U32 R25, RZ, RZ, UR5 ;  /* 0x00000005ff197e24 */ /* 0x000fce000f8e00ff */
.L_x_17:
[----:B0-----:R-:W2:Y:S01]  /*0160*/  LDG.E.128 R8, desc[UR36][R24.64+-0x80] ;  /* 0xffff802418087981 */ /* 0x001ea2000c1e1d00 */
[----:B------:R-:W-:Y:S01]  /*0170*/  MOV R18, 0x0 ;  /* 0x0000000000127802 */ /* 0x000fe20000000f00 */
[----:B------:R-:W0:Y:S01]  /*0180*/  LDCU.64 UR4, c[0x4][0x160] ;  /* 0x01002c00ff0477ac */ /* 0x000e220008000a00 */
[----:B------:R-:W-:Y:S02]  /*0190*/  VIADD R17, R17, 0x10 ;  /* 0x0000001011117836 */ /* 0x000fe40000000000 */
[----:B------:R1:W3:Y:S01]  /*01a0*/  LDC.64 R12, c[0x4][R18] ;  /* 0x01000000120c7b82 */ /* 0x0002e20000000a00 */
[----:B------:R-:W-:Y:S02]  /*01b0*/  IMAD.MOV.U32 R6, RZ, RZ, R2 ;  /* 0x000000ffff067224 */ /* 0x000fe400078e0002 */
[----:B------:R-:W-:Y:S01]  /*01c0*/  ISETP.NE.AND P0, PT, R17, RZ, PT ;  /* 0x000000ff1100720c */ /* 0x000fe20003f05270 */
[----:B------:R-:W-:-:S03]  /*01d0*/  IMAD.MOV.U32 R7, RZ, RZ, R16 ;  /* 0x000000ffff077224 */ /* 0x000fc600078e0010 */
[----:B------:R-:W-:Y:S02]  /*01e0*/  P2R R23, PR, RZ, 0x1 ;  /* 0x00000001ff177803 */ /* 0x000fe40000000000 */
[----:B0-----:R-:W-:Y:S01]  /*01f0*/  MOV R4, UR4 ;  /* 0x0000000400047c02 */ /* 0x001fe20008000f00 */
[----:B------:R-:W-:Y:S01]  /*0200*/  IMAD.U32 R5, RZ, RZ, UR5 ;  /* 0x00000005ff057e24 */ /* 0x000fe2000f8e00ff */
[----:B--23--:R1:W-:Y:S06]  /*0210*/  STL.128 [R1], R8 ;  /* 0x0000000801007387 */ /* 0x00c3ec0000100c00 */
[----:B------:R-:W-:-:S07]  /*0220*/  LEPC R20, `(.L_x_1) ;  /* 0x000000001014794e */ /* 0x000fce0000000000 */
[----:B-1----:R-:W-:Y:S05]  /*0230*/  CALL.ABS.NOINC R12 ;  /* 0x000000000c007343 */ /* 0x002fea0003c00000 */
.L_x_1:
[----:B------:R-:W2:Y:S01]  /*0240*/  LDG.E.128 R8, desc[UR36][R24.64+-0x70] ;  /* 0xffff902418087981 */ /* 0x000ea2000c1e1d00 */
[----:B------:R0:W1:Y:S01]  /*0250*/  LDC.64 R12, c[0x4][R18] ;  /* 0x01000000120c7b82 */ /* 0x0000620000000a00 */
[----:B------:R-:W3:Y:S01]  /*0260*/  LDCU.64 UR4, c[0x4][0x160] ;  /* 0x01002c00ff0477ac */ /* 0x000ee20008000a00 */
[----:B------:R-:W-:Y:S02]  /*0270*/  IMAD.MOV.U32 R6, RZ, RZ, R2 ;  /* 0x000000ffff067224 */ /* 0x000fe400078e0002 */
[----:B------:R-:W-:Y:S01]  /*0280*/  IMAD.MOV.U32 R7, RZ, RZ, R16 ;  /* 0x000000ffff077224 */ /* 0x000fe200078e0010 */
[----:B---3--:R-:W-:Y:S01]  /*0290*/  MOV R4, UR4 ;  /* 0x0000000400047c02 */ /* 0x008fe20008000f00 */
[----:B------:R-:W-:Y:S01]  /*02a0*/  IMAD.U32 R5, RZ, RZ, UR5 ;  /* 0x00000005ff057e24 */ /* 0x000fe2000f8e00ff */
[----:B-12---:R0:W-:Y:S06]  /*02b0*/  STL.128 [R1], R8 ;  /* 0x0000000801007387 */ /* 0x0061ec0000100c00 */
[----:B------:R-:W-:-:S07]  /*02c0*/  LEPC R20, `(.L_x_2) ;  /* 0x000000001014794e */ /* 0x000fce0000000000 */
[----:B0-----:R-:W-:Y:S05]  /*02d0*/  CALL.ABS.NOINC R12 ;  /* 0x000000000c007343 */ /* 0x001fea0003c00000 */
.L_x_2:
[----:B------:R-:W2:Y:S01]  /*02e0*/  LDG.E.128 R8, desc[UR36][R24.64+-0x60] ;  /* 0xffffa02418087981 */ /* 0x000ea2000c1e1d00 */
[----:B------:R0:W1:Y:S01]  /*02f0*/  LDC.64 R12, c[0x4][R18] ;  /* 0x01000000120c7b82 */ /* 0x0000620000000a00 */
[----:B------:R-:W3:Y:S01]  /*0300*/  LDCU.64 UR4, c[0x4][0x160] ;  /* 0x01002c00ff0477ac */ /* 0x000ee20008000a00 */
[----:B------:R-:W-:Y:S01]  /*0310*/  IMAD.MOV.U32 R6, RZ, RZ, R2 ;  /* 0x000000ffff067224 */ /* 0x000fe200078e0002 */
[----:B------:R-:W-:Y:S02]  /*0320*/  MOV R7, R16 ;  /* 0x0000001000077202 */ /* 0x000fe40000000f00 */
[----:B---3--:R-:W-:Y:S01]  /*0330*/  MOV R4, UR4 ;  /* 0x0000000400047c02 */ /* 0x008fe20008000f00 */
[----:B------:R-:W-:Y:S01]  /*0340*/  IMAD.U32 R5, RZ, RZ, UR5 ;  /* 0x00000005ff057e24 */ /* 0x000fe2000f8e00ff */
[----:B-12---:R0:W-:Y:S06]  /*0350*/  STL.128 [R1], R8 ;  /* 0x0000000801007387 */ /* 0x0061ec0000100c00 */
[----:B------:R-:W-:-:S07]  /*0360*/  LEPC R20, `(.L_x_3) ;  /* 0x000000001014794e */ /* 0x000fce0000000000 */
[----:B0-----:R-:W-:Y:S05]  /*0370*/  CALL.ABS.NOINC R12 ;  /* 0x000000000c007343 */ /* 0x001fea0003c00000 */
.L_x_3:
[----:B------:R-:W2:Y:S01]  /*0380*/  LDG.E.128 R8, desc[UR36][R24.64+-0x50] ;  /* 0xffffb02418087981 */ /* 0x000ea2000c1e1d00 */
[----:B------:R0:W1:Y:S01]  /*0390*/  LDC.64 R12, c[0x4][R18] ;  /* 0x01000000120c7b82 */ /* 0x0000620000000a00 */
[----:B------:R-:W3:Y:S01]  /*03a0*/  LDCU.64 UR4, c[0x4][0x160] ;  /* 0x01002c00ff0477ac */ /* 0x000ee20008000a00 */
[----:B------:R-:W-:Y:S01]  /*03b0*/  MOV R6, R2 ;  /* 0x0000000200067202 */ /* 0x000fe20000000f00 */
[----:B------:R-:W-:Y:S02]  /*03c0*/  IMAD.MOV.U32 R7, RZ, RZ, R16 ;  /* 0x000000ffff077224 */ /* 0x000fe400078e0010 */
[----:B---3--:R-:W-:Y:S02]  /*03d0*/  IMAD.U32 R4, RZ, RZ, UR4 ;  /* 0x00000004ff047e24 */ /* 0x008fe4000f8e00ff */
[----:B------:R-:W-:Y:S01]  /*03e0*/  IMAD.U32 R5, RZ, RZ, UR5 ;  /* 0x00000005ff057e24 */ /* 0x000fe2000f8e00ff */
[----:B-12---:R0:W-:Y:S06]  /*03f0*/  STL.128 [R1], R8 ;  /* 0x0000000801007387 */ /* 0x0061ec0000100c00 */
[----:B------:R-:W-:-:S07]  /*0400*/  LEPC R20, `(.L_x_4) ;  /* 0x000000001014794e */ /* 0x000fce0000000000 */
[----:B0-----:R-:W-:Y:S05]  /*0410*/  CALL.ABS.NOINC R12 ;  /* 0x000000000c007343 */ /* 0x001fea0003c00000 */
.L_x_4:
[----:B------:R-:W2:Y:S01]  /*0420*/  LDG.E.128 R8, desc[UR36][R24.64+-0x40] ;  /* 0xffffc02418087981 */ /* 0x000ea2000c1e1d00 */
[----:B------:R0:W1:Y:S01]  /*0430*/  LDC.64 R12, c[0x4][R18] ;  /* 0x01000000120c7b82 */ /* 0x0000620000000a00 */
[----:B------:R-:W3:Y:S01]  /*0440*/  LDCU.64 UR4, c[0x4][0x160] ;  /* 0x01002c00ff0477ac */ /* 0x000ee20008000a00 */
[----:B------:R-:W-:Y:S02]  /*0450*/  IMAD.MOV.U32 R6, RZ, RZ, R2 ;  /* 0x000000ffff067224 */ /* 0x000fe400078e0002 */
[----:B------:R-:W-:Y:S02]  /*0460*/  IMAD.MOV.U32 R7, RZ, RZ, R16 ;  /* 0x000000ffff077224 */ /* 0x000fe400078e0010 */
[----:B---3--:R-:W-:Y:S01]  /*0470*/  IMAD.U32 R4, RZ, RZ, UR4 ;  /* 0x00000004ff047e24 */ /* 0x008fe2000f8e00ff */
[----:B------:R-:W-:Y:S01]  /*0480*/  MOV R5, UR5 ;  /* 0x0000000500057c02 */ /* 0x000fe20008000f00 */
[----:B-12---:R0:W-:Y:S06]  /*0490*/  STL.128 [R1], R8 ;  /* 0x0000000801007387 */ /* 0x0061ec0000100c00 */
[----:B------:R-:W-:-:S07]  /*04a0*/  LEPC R20, `(.L_x_5) ;  /* 0x000000001014794e */ /* 0x000fce0000000000 */
[----:B0-----:R-:W-:Y:S05]  /*04b0*/  CALL.ABS.NOINC R12 ;  /* 0x000000000c007343 */ /* 0x001fea0003c00000 */
.L_x_5:
        /* <DEDUP_REMOVED lines=10> */
.L_x_6:
        /* <DEDUP_REMOVED lines=10> */
.L_x_7:
        /* <DEDUP_REMOVED lines=10> */
.L_x_8:
        /* <DEDUP_REMOVED lines=10> */
.L_x_9:
        /* <DEDUP_REMOVED lines=10> */
.L_x_10:
        /* <DEDUP_REMOVED lines=10> */
.L_x_11:
        /* <DEDUP_REMOVED lines=10> */
.L_x_12:
        /* <DEDUP_REMOVED lines=10> */
.L_x_13:
        /* <DEDUP_REMOVED lines=10> */
.L_x_14:
        /* <DEDUP_REMOVED lines=10> */
.L_x_15:
        /* <DEDUP_REMOVED lines=10> */
.L_x_16:
[----:B------:R-:W-:Y:S02]  /*0ba0*/  ISETP.NE.AND P6, PT, R23, RZ, PT ;  /* 0x000000ff1700720c */ /* 0x000fe40003fc5270 */
[----:B------:R-:W-:-:S05]  /*0bb0*/  IADD3 R24, P0, PT, R24, 0x100, RZ ;  /* 0x0000010018187810 */ /* 0x000fca0007f1e0ff */
[----:B------:R-:W-:-:S06]  /*0bc0*/  IMAD.X R25, RZ, RZ, R25, P0 ;  /* 0x000000ffff197224 */ /* 0x000fcc00000e0619 */
[----:B------:R-:W-:Y:S05]  /*0bd0*/  @P6 BRA `(.L_x_17) ;  /* 0xfffffff400606947 */ /* 0x000fea000383ffff */
[----:B------:R-:W-:Y:S05]  /*0be0*/  BSYNC.RECONVERGENT B6 ;  /* 0x0000000000067941 */ /* 0x000fea0003800200 */
.L_x_0:
[----:B------:R-:W-:-:S13]  /*0bf0*/  ISETP.NE.AND P0, PT, R22, RZ, PT ;  /* 0x000000ff1600720c */ /* 0x000fda0003f05270 */
[----:B0-----:R-:W-:Y:S05]  /*0c00*/  @!P0 EXIT ;  /* 0x000000000000894d */ /* 0x001fea0003800000 */
[----:B------:R-:W0:Y:S01]  /*0c10*/  LDC R18, c[0x0][0x388] ;  /* 0x0000e200ff127b82 */ /* 0x000e220000000800 */
[----:B------:R-:W-:Y:S02]  /*0c20*/  ISETP.GE.U32.AND P0, PT, R22, 0x8, PT ;  /* 0x000000081600780c */ /* 0x000fe40003f06070 */
[----:B0-----:R-:W-:-:S11]  /*0c30*/  LOP3.LUT R18, R18, 0x7, RZ, 0xc0, !PT ;  /* 0x0000000712127812 */ /* 0x001fd600078ec0ff */
[----:B------:R-:W-:Y:S05]  /*0c40*/  @!P0 BRA `(.L_x_18) ;  /* 0x0000000400508947 */ /* 0x000fea0003800000 */
[----:B------:R-:W0:Y:S01]  /*0c50*/  LDC.64 R22, c[0x0][0x380] ;  /* 0x0000e000ff167b82 */ /* 0x000e220000000a00 */
[----:B------:R-:W-:Y:S01]  /*0c60*/  MOV R17, 0x0 ;  /* 0x0000000000117802 */ /* 0x000fe20000000f00 */
[----:B------:R-:W1:Y:S01]  /*0c70*/  LDCU.64 UR4, c[0x4][0x160] ;  /* 0x01002c00ff0477ac */ /* 0x000e620008000a00 */
[----:B0-----:R-:W-:-:S05]  /*0c80*/  IMAD.WIDE.U32 R22, R19, 0x10, R22 ;  /* 0x0000001013167825 */ /* 0x001fca00078e0016 */
[----:B------:R-:W2:Y:S01]  /*0c90*/  LDG.E.128 R8, desc[UR36][R22.64] ;  /* 0x0000002416087981 */ /* 0x000ea2000c1e1d00 */
[----:B------:R0:W3:Y:S01]  /*0ca0*/  LDC.64 R12, c[0x4][R17] ;  /* 0x01000000110c7b82 */ /* 0x0000e20000000a00 */
[----:B-1----:R-:W-:Y:S01]  /*0cb0*/  MOV R4, UR4 ;  /* 0x0000000400047c02 */ /* 0x002fe20008000f00 */
[----:B------:R-:W-:Y:S01]  /*0cc0*/  IMAD.U32 R5, RZ, RZ, UR5 ;  /* 0x00000005ff057e24 */ /* 0x000fe2000f8e00ff */
[----:B------:R-:W-:Y:S01]  /*0cd0*/  MOV R7, R16 ;  /* 0x0000001000077202 */ /* 0x000fe20000000f00 */
[----:B------:R-:W-:Y:S01]  /*0ce0*/  IMAD.MOV.U32 R6, RZ, RZ, R2 ;  /* 0x000000ffff067224 */ /* 0x000fe200078e0002 */
[----:B--23--:R0:W-:Y:S06]  /*0cf0*/  STL.128 [R1], R8 ;  /* 0x0000000801007387 */ /* 0x00c1ec0000100c00 */
[----:B------:R-:W-:-:S07]  /*0d00*/  LEPC R20, `(.L_x_19) ;  /* 0x000000001014794e */ /* 0x000fce0000000000 */
[----:B0-----:R-:W-:Y:S05]  /*0d10*/  CALL.ABS.NOINC R12 ;  /* 0x000000000c007343 */ /* 0x001fea0003c00000 */
.L_x_19:
        /* <DEDUP_REMOVED lines=10> */
.L_x_20:
        /* <DEDUP_REMOVED lines=10> */
.L_x_21:
        /* <DEDUP_REMOVED lines=10> */
.L_x_22:
        /* <DEDUP_REMOVED lines=10> */
.L_x_23:
        /* <DEDUP_REMOVED lines=10> */
.L_x_24:
        /* <DEDUP_REMOVED lines=10> */
.L_x_25:
        /* <DEDUP_REMOVED lines=8> */
[----:B0-----:R-:W-:-:S07]  /*1160*/  LEPC R20, `(.L_x_26) ;  /* 0x000000001014794e */ /* 0x001fce0000000000 */
[----:B------:R-:W-:Y:S05]  /*1170*/  CALL.ABS.NOINC R8 ;  /* 0x0000000008007343 */ /* 0x000fea0003c00000 */
.L_x_26:
[----:B------:R-:W-:-:S07]  /*1180*/  VIADD R19, R19, 0x8 ;  /* 0x0000000813137836 */ /* 0x000fce0000000000 */
.L_x_18:
[----:B------:R-:W-:-:S13]  /*1190*/  ISETP.NE.AND P0, PT, R18, RZ, PT ;  /* 0x000000ff1200720c */ /* 0x000fda0003f05270 */
[----:B------:R-:W-:Y:S05]  /*11a0*/  @!P0 EXIT ;  /* 0x000000000000894d */ /* 0x000fea0003800000 */
        /* <DEDUP_REMOVED lines=17> */
.L_x_28:
        /* <DEDUP_REMOVED lines=10> */
.L_x_29:
        /* <DEDUP_REMOVED lines=10> */
.L_x_30:
        /* <DEDUP_REMOVED lines=8> */
[----:B0-----:R-:W-:-:S07]  /*1480*/  LEPC R20, `(.L_x_31) ;  /* 0x000000001014794e */ /* 0x001fce0000000000 */
[----:B------:R-:W-:Y:S05]  /*1490*/  CALL.ABS.NOINC R8 ;  /* 0x0000000008007343 */ /* 0x000fea0003c00000 */
.L_x_31:
[----:B------:R-:W-:-:S07]  /*14a0*/  VIADD R19, R19, 0x4 ;  /* 0x0000000413137836 */ /* 0x000fce0000000000 */
.L_x_27:
[----:B------:R-:W-:-:S13]  /*14b0*/  ISETP.NE.AND P0, PT, R18, RZ, PT ;  /* 0x000000ff1200720c */ /* 0x000fda0003f05270 */
[----:B------:R-:W-:Y:S05]  /*14c0*/  @!P0 EXIT ;  /* 0x000000000000894d */ /* 0x000fea0003800000 */
[----:B------:R-:W0:Y:S01]  /*14d0*/  LDC.64 R22, c[0x0][0x380] ;  /* 0x0000e000ff167b82 */ /* 0x000e220000000a00 */
[----:B------:R-:W-:Y:S02]  /*14e0*/  IMAD.MOV R18, RZ, RZ, -R18 ;  /* 0x000000ffff127224 */ /* 0x000fe400078e0a12 */
[----:B0-----:R-:W-:-:S05]  /*14f0*/  IMAD.WIDE.U32 R22, R19, 0x10, R22 ;  /* 0x0000001013167825 */ /* 0x001fca00078e0016 */
[----:B------:R-:W-:-:S07]  /*1500*/  MOV R17, R23 ;  /* 0x0000001700117202 */ /* 0x000fce0000000f00 */
.L_x_33:
[----:B------:R-:W-:Y:S01]  /*1510*/  IMAD.MOV.U32 R23, RZ, RZ, R17 ;  /* 0x000000ffff177224 */ /* 0x000fe200078e0011 */
[----:B------:R-:W-:Y:S01]  /*1520*/  MOV R8, 0x0 ;  /* 0x0000000000087802 */ /* 0x000fe20000000f00 */
[----:B------:R-:W0:Y:S03]  /*1530*/  LDCU.64 UR4, c[0x4][0x160] ;  /* 0x01002c00ff0477ac */ /* 0x000e260008000a00 */
[----:B------:R-:W2:Y:S01]  /*1540*/  LDG.E.128 R12, desc[UR36][R22.64] ;  /* 0x00000024160c7981 */ /* 0x000ea2000c1e1d00 */
[----:B------:R-:W-:Y:S01]  /*1550*/  VIADD R18, R18, 0x1 ;  /* 0x0000000112127836 */ /* 0x000fe20000000000 */
[----:B------:R-:W1:Y:S01]  /*1560*/  LDC.64 R8, c[0x4][R8] ;  /* 0x0100000008087b82 */ /* 0x000e620000000a00 */
[----:B------:R-:W-:Y:S01]  /*1570*/  IMAD.MOV.U32 R6, RZ, RZ, R2 ;  /* 0x000000ffff067224 */ /* 0x000fe200078e0002 */
[----:B------:R-:W-:Y:S02]  /*1580*/  MOV R7, R16 ;  /* 0x0000001000077202 */ /* 0x000fe40000000f00 */
[----:B------:R-:W-:-:S04]  /*1590*/  ISETP.NE.AND P0, PT, R18, RZ, PT ;  /* 0x000000ff1200720c */ /* 0x000fc80003f05270 */
[----:B------:R-:W-:Y:S02]  /*15a0*/  P2R R19, PR, RZ, 0x1 ;  /* 0x00000001ff137803 */ /* 0x000fe40000000000 */
[----:B0-----:R-:W-:Y:S01]  /*15b0*/  MOV R4, UR4 ;  /* 0x0000000400047c02 */ /* 0x001fe20008000f00 */
[----:B------:R-:W-:Y:S01]  /*15c0*/  IMAD.U32 R5, RZ, RZ, UR5 ;  /* 0x00000005ff057e24 */ /* 0x000fe2000f8e00ff */
[----:B-12---:R0:W-:Y:S06]  /*15d0*/  STL.128 [R1], R12 ;  /* 0x0000000c01007387 */ /* 0x0061ec0000100c00 */
[----:B------:R-:W-:-:S07]  /*15e0*/  LEPC R20, `(.L_x_32) ;  /* 0x000000001014794e */ /* 0x000fce0000000000 */
[----:B0-----:R-:W-:Y:S05]  /*15f0*/  CALL.ABS.NOINC R8 ;  /* 0x0000000008007343 */ /* 0x001fea0003c00000 */
.L_x_32:
[----:B------:R-:W-:Y:S02]  /*1600*/  ISETP.NE.AND P6, PT, R19, RZ, PT ;  /* 0x000000ff1300720c */ /* 0x000fe40003fc5270 */
[----:B------:R-:W-:-:S05]  /*1610*/  IADD3 R22, P0, PT, R22, 0x10, RZ ;  /* 0x0000001016167810 */ /* 0x000fca0007f1e0ff */
[----:B------:R-:W-:-:S06]  /*1620*/  IMAD.X R17, RZ, RZ, R17, P0 ;  /* 0x000000ffff117224 */ /* 0x000fcc00000e0611 */
[----:B------:R-:W-:Y:S05]  /*1630*/  @P6 BRA `(.L_x_33) ;  /* 0xfffffffc00b46947 */ /* 0x000fea000383ffff */
[----:B------:R-:W-:Y:S05]  /*1640*/  EXIT ;  /* 0x000000000000794d */ /* 0x000fea0003800000 */
.L_x_34:
[----:B------:R-:W-:-:S00]  /*1650*/  BRA `(.L_x_34) ;  /* 0xfffffffc00fc7947 */ /* 0x000fc0000383ffff */
[----:B------:R-:W-:-:S00]  /*1660*/  NOP ;  /* 0x0000000000007918 */ /* 0x000fc00000000000 */
        /* <DEDUP_REMOVED lines=9> */
.L_x_36:


//--------------------- .text._ZN3cub18CUB_300001_SM_10006detail11EmptyKernelIvEEvv --------------------------
	.section	.text._ZN3cub18CUB_300001_SM_10006detail11EmptyKernelIvEEvv,"ax",@progbits
	.align	128
        .global         _ZN3cub18CUB_300001_SM_10006detail11EmptyKernelIvEEvv
        .type           _ZN3cub18CUB_300001_SM_10006detail11EmptyKernelIvEEvv,@function
        .size           _ZN3cub18CUB_300001_SM_10006detail11EmptyKernelIvEEvv,(.L_x_37 - _ZN3cub18CUB_300001_SM_10006detail11EmptyKernelIvEEvv)
        .other          _ZN3cub18CUB_300001_SM_10006detail11EmptyKernelIvEEvv,@"STO_CUDA_ENTRY STV_DEFAULT"
_ZN3cub18CUB_300001_SM_10006detail11EmptyKernelIvEEvv:
.text._ZN3cub18CUB_300001_SM_10006detail11EmptyKernelIvEEvv:
[----:B------:R-:W-:Y:S01]  /*0000*/  LDC R1, c[0x0][0x37c] ;  /* 0x0000df00ff017b82 */ /* 0x000fe20000000800 */
[----:B------:R-:W-:Y:S05]  /*0010*/  EXIT ;  /* 0x000000000000794d */ /* 0x000fea0003800000 */
.L_x_35:
        /* <DEDUP_REMOVED lines=14> */
.L_x_37:


//--------------------- .nv.global.init           --------------------------
	.section	.nv.global.init,"aw",@progbits
.nv.global.init:
	.type		$str,@object
	.size		$str,(.L_43 - $str)
$str:
        /*0000*/ 	.byte	0x28, 0x25, 0x67, 0x2c, 0x20, 0x25, 0x67, 0x29, 0x20, 0x00
.L_43:


//--------------------- .nv.shared.reserved.0     --------------------------
	.section	.nv.shared.reserved.0,"aw",@nobits
	.weak		__nv_reservedSMEM_offset_0_alias
	.size		__nv_reservedSMEM_offset_0_alias, 0, 64
	.other		__nv_reservedSMEM_offset_0_alias,@"STO_CUDA_RESERVED_SHARED STV_DEFAULT"
__nv_reservedSMEM_offset_0_alias:
	.zero		0
	.zero		64


//--------------------- .nv.global                --------------------------
	.section	.nv.global,"aw",@nobits
.nv.global:
	.type		_ZN34_INTERNAL_22545e63_4_k_cu_aed70ce26thrust24THRUST_300001_SM_1000_NS3seqE,@object
	.size		_ZN34_INTERNAL_22545e63_4_k_cu_aed70ce26thrust24THRUST_300001_SM_1000_NS3seqE,(_ZN34_INTERNAL_22545e63_4_k_cu_aed70ce24cuda3std3__48in_placeE - _ZN34_INTERNAL_22545e63_4_k_cu_aed70ce26thrust24THRUST_300001_SM_1000_NS3seqE)
_ZN34_INTERNAL_22545e63_4_k_cu_aed70ce26thrust24THRUST_300001_SM_1000_NS3seqE:
	.zero		1
	.type		_ZN34_INTERNAL_22545e63_4_k_cu_aed70ce24cuda3std3__48in_placeE,@object
	.size		_ZN34_INTERNAL_22545e63_4_k_cu_aed70ce24cuda3std3__48in_placeE,(_ZN34_INTERNAL_22545e63_4_k_cu_aed70ce24cuda3std6ranges3__45__cpo4sizeE - _ZN34_INTERNAL_22545e63_4_k_cu_aed70ce24cuda3std3__48in_placeE)
_ZN34_INTERNAL_22545e63_4_k_cu_aed70ce24cuda3std3__48in_placeE:
	.zero		1
	.type		_ZN34_INTERNAL_22545e63_4_k_cu_aed70ce24cuda3std6ranges3__45__cpo4sizeE,@object
	.size		_ZN34_INTERNAL_22545e63_4_k_cu_aed70ce24cuda3std6ranges3__45__cpo4sizeE,(_ZN34_INTERNAL_22545e63_4_k_cu_aed70ce26thrust24THRUST_300001_SM_1000_NS12placeholders2_3E - _ZN34_INTERNAL_22545e63_4_k_cu_aed70ce24cuda3std6ranges3__45__cpo4sizeE)
_ZN34_INTERNAL_22545e63_4_k_cu_aed70ce24cuda3std6ranges3__45__cpo4sizeE:
	.zero		1
	.type		_ZN34_INTERNAL_22545e63_4_k_cu_aed70ce26thrust24THRUST_300001_SM_1000_NS12placeholders2_3E,@object
	.size		_ZN34_INTERNAL_22545e63_4_k_cu_aed70ce26thrust24THRUST_300001_SM_1000_NS12placeholders2_3E,(_ZN34_INTERNAL_22545e63_4_k_cu_aed70ce24cuda3std3__45__cpo6cbeginE - _ZN34_INTERNAL_22545e63_4_k_cu_aed70ce26thrust24THRUST_300001_SM_1000_NS12placeholders2_3E)
_ZN34_INTERNAL_22545e63_4_k_cu_aed70ce26thrust24THRUST_300001_SM_1000_NS12placeholders2_3E:
	.zero		1
	.type		_ZN34_INTERNAL_22545e63_4_k_cu_aed70ce24cuda3std3__45__cpo6cbeginE,@object
	.size		_ZN34_INTERNAL_22545e63_4_k_cu_aed70ce24cuda3std3__45__cpo6cbeginE,(_ZN34_INTERNAL_22545e63_4_k_cu_aed70ce24cuda3std6ranges3__45__cpo6cbeginE - _ZN34_INTERNAL_22545e63_4_k_cu_aed70ce24cuda3std3__45__cpo6cbeginE)
_ZN34_INTERNAL_22545e63_4_k_cu_aed70ce24cuda3std3__45__cpo6cbeginE:
	.zero		1
	.type		_ZN34_INTERNAL_22545e63_4_k_cu_aed70ce24cuda3std6ranges3__45__cpo6cbeginE,@object
	.size		_ZN34_INTERNAL_22545e63_4_k_cu_aed70ce24cuda3std6ranges3__45__cpo6cbeginE,(_ZN34_INTERNAL_22545e63_4_k_cu_aed70ce26thrust24THRUST_300001_SM_1000_NS12placeholders2_7E - _ZN34_INTERNAL_22545e63_4_k_cu_aed70ce24cuda3std6ranges3__45__cpo6cbeginE)
_ZN34_INTERNAL_22545e63_4_k_cu_aed70ce24cuda3std6ranges3__45__cpo6cbeginE:
	.zero		1
	.type		_ZN34_INTERNAL_22545e63_4_k_cu_aed70ce26thrust24THRUST_300001_SM_1000_NS12placeholders2_7E,@object
	.size		_ZN34_INTERNAL_22545e63_4_k_cu_aed70ce26thrust24THRUST_300001_SM_1000_NS12placeholders2_7E,(_ZN34_INTERNAL_22545e63_4_k_cu_aed70ce24cuda3std3__45__cpo7crbeginE - _ZN34_INTERNAL_22545e63_4_k_cu_aed70ce26thrust24THRUST_300001_SM_1000_NS12placeholders2_7E)
_ZN34_INTERNAL_22545e63_4_k_cu_aed70ce26thrust24THRUST_300001_SM_1000_NS12placeholders2_7E:
	.zero		1
	.type		_ZN34_INTERNAL_22545e63_4_k_cu_aed70ce24cuda3std3__45__cpo7crbeginE,@object
	.size		_ZN34_INTERNAL_22545e63_4_k_cu_aed70ce24cuda3std3__45__cpo7crbeginE,(_ZN34_INTERNAL_22545e63_4_k_cu_aed70ce24cuda3std6ranges3__45__cpo4nextE - _ZN34_INTERNAL_22545e63_4_k_cu_aed70ce24cuda3std3__45__cpo7crbeginE)
_ZN34_INTERNAL_22545e63_4_k_cu_aed70ce24cuda3std3__45__cpo7crbeginE:
	.zero		1
	.type		_ZN34_INTERNAL_22545e63_4_k_cu_aed70ce24cuda3std6ranges3__45__cpo4nextE,@object
	.size		_ZN34_INTERNAL_22545e63_4_k_cu_aed70ce24cuda3std6ranges3__45__cpo4nextE,(_ZN34_INTERNAL_22545e63_4_k_cu_aed70ce24cuda3std6ranges3__45__cpo4swapE - _ZN34_INTERNAL_22545e63_4_k_cu_aed70ce24cuda3std6ranges3__45__cpo4nextE)
_ZN34_INTERNAL_22545e63_4_k_cu_aed70ce24cuda3std6ranges3__45__cpo4nextE:
	.zero		1
	.type		_ZN34_INTERNAL_22545e63_4_k_cu_aed70ce24cuda3std6ranges3__45__cpo4swapE,@object
	.size		_ZN34_INTERNAL_22545e63_4_k_cu_aed70ce24cuda3std6ranges3__45__cpo4swapE,(_ZN34_INTERNAL_22545e63_4_k_cu_aed70ce26thrust24THRUST_300001_SM_1000_NS8cuda_cub10par_nosyncE - _ZN34_INTERNAL_22545e63_4_k_cu_aed70ce24cuda3std6ranges3__45__cpo4swapE)
_ZN34_INTERNAL_22545e63_4_k_cu_aed70ce24cuda3std6ranges3__45__cpo4swapE:
	.zero		1
	.type		_ZN34_INTERNAL_22545e63_4_k_cu_aed70ce26thrust24THRUST_300001_SM_1000_NS8cuda_cub10par_nosyncE,@object
	.size		_ZN34_INTERNAL_22545e63_4_k_cu_aed70ce26thrust24THRUST_300001_SM_1000_NS8cuda_cub10par_nosyncE,(_ZN34_INTERNAL_22545e63_4_k_cu_aed70ce26thrust24THRUST_300001_SM_1000_NS12placeholders2_9E - _ZN34_INTERNAL_22545e63_4_k_cu_aed70ce26thrust24THRUST_300001_SM_1000_NS8cuda_cub10par_nosyncE)
_ZN34_INTERNAL_22545e63_4_k_cu_aed70ce26thrust24THRUST_300001_SM_1000_NS8cuda_cub10par_nosyncE:
	.zero		1
	.type		_ZN34_INTERNAL_22545e63_4_k_cu_aed70ce26thrust24THRUST_300001_SM_1000_NS12placeholders2_9E,@object
	.size		_ZN34_INTERNAL_22545e63_4_k_cu_aed70ce26thrust24THRUST_300001_SM_1000_NS12placeholders2_9E,(_ZN34_INTERNAL_22545e63_4_k_cu_aed70ce24cuda3std3__436_GLOBAL__N__22545e63_4_k_cu_aed70ce26ignoreE - _ZN34_INTERNAL_22545e63_4_k_cu_aed70ce26thrust24THRUST_300001_SM_1000_NS12placeholders2_9E)
_ZN34_INTERNAL_22545e63_4_k_cu_aed70ce26thrust24THRUST_300001_SM_1000_NS12placeholders2_9E:
	.zero		1
	.type		_ZN34_INTERNAL_22545e63_4_k_cu_aed70ce24cuda3std3__436_GLOBAL__N__22545e63_4_k_cu_aed70ce26ignoreE,@object
	.size		_ZN34_INTERNAL_22545e63_4_k_cu_aed70ce24cuda3std3__436_GLOBAL__N__22545e63_4_k_cu_aed70ce26ignoreE,(_ZN34_INTERNAL_22545e63_4_k_cu_aed70ce24cuda3std6ranges3__45__cpo4dataE - _ZN34_INTERNAL_22545e63_4_k_cu_aed70ce24cuda3std3__436_GLOBAL__N__22545e63_4_k_cu_aed70ce26ignoreE)
_ZN34_INTERNAL_22545e63_4_k_cu_aed70ce24cuda3std3__436_GLOBAL__N__22545e63_4_k_cu_aed70ce26ignoreE:
	.zero		1
	.type		_ZN34_INTERNAL_22545e63_4_k_cu_aed70ce24cuda3std6ranges3__45__cpo4dataE,@object
	.size		_ZN34_INTERNAL_22545e63_4_k_cu_aed70ce24cuda3std6ranges3__45__cpo4dataE,(_ZN34_INTERNAL_22545e63_4_k_cu_aed70ce26thrust24THRUST_300001_SM_1000_NS12placeholders2_1E - _ZN34_INTERNAL_22545e63_4_k_cu_aed70ce24cuda3std6ranges3__45__cpo4dataE)
_ZN34_INTERNAL_22545e63_4_k_cu_aed70ce24cuda3std6ranges3__45__cpo4dataE:
	.zero		1
	.type		_ZN34_INTERNAL_22545e63_4_k_cu_aed70ce26thrust24THRUST_300001_SM_1000_NS12placeholders2_1E,@object
	.size		_ZN34_INTERNAL_22545e63_4_k_cu_aed70ce26thrust24THRUST_300001_SM_1000_NS12placeholders2_1E,(_ZN34_INTERNAL_22545e63_4_k_cu_aed70ce24cuda3std3__45__cpo5beginE - _ZN34_INTERNAL_22545e63_4_k_cu_aed70ce26thrust24THRUST_300001_SM_1000_NS12placeholders2_1E)
_ZN34_INTERNAL_22545e63_4_k_cu_aed70ce26thrust24THRUST_300001_SM_1000_NS12placeholders2_1E:
	.zero		1
	.type		_ZN34_INTERNAL_22545e63_4_k_cu_aed70ce24cuda3std3__45__cpo5beginE,@object
	.size		_ZN34_INTERNAL_22545e63_4_k_cu_aed70ce24cuda3std3__45__cpo5beginE,(_ZN34_INTERNAL_22545e63_4_k_cu_aed70ce24cuda3std6ranges3__45__cpo5beginE - _ZN34_INTERNAL_22545e63_4_k_cu_aed70ce24cuda3std3__45__cpo5beginE)
_ZN34_INTERNAL_22545e63_4_k_cu_aed70ce24cuda3std3__45__cpo5beginE:
	.zero		1
	.type		_ZN34_INTERNAL_22545e63_4_k_cu_aed70ce24cuda3std6ranges3__45__cpo5beginE,@object
	.size		_ZN34_INTERNAL_22545e63_4_k_cu_aed70ce24cuda3std6ranges3__45__cpo5beginE,(_ZN34_INTERNAL_22545e63_4_k_cu_aed70ce26thrust24THRUST_300001_SM_1000_NS12placeholders2_5E - _ZN34_INTERNAL_22545e63_4_k_cu_aed70ce24cuda3std6ranges3__45__cpo5beginE)
_ZN34_INTERNAL_22545e63_4_k_cu_aed70ce24cuda3std6ranges3__45__cpo5beginE:
	.zero		1
	.type		_ZN34_INTERNAL_22545e63_4_k_cu_aed70ce26thrust24THRUST_300001_SM_1000_NS12placeholders2_5E,@object
	.size		_ZN34_INTERNAL_22545e63_4_k_cu_aed70ce26thrust24THRUST_300001_SM_1000_NS12placeholders2_5E,(_ZN34_INTERNAL_22545e63_4_k_cu_aed70ce24cuda3std3__45__cpo6rbeginE - _ZN34_INTERNAL_22545e63_4_k_cu_aed70ce26thrust24THRUST_300001_SM_1000_NS12placeholders2_5E)
_ZN34_INTERNAL_22545e63_4_k_cu_aed70ce26thrust24THRUST_300001_SM_1000_NS12placeholders2_5E:
	.zero		1
	.type		_ZN34_INTERNAL_22545e63_4_k_cu_aed70ce24cuda3std3__45__cpo6rbeginE,@object
	.size		_ZN34_INTERNAL_22545e63_4_k_cu_aed70ce24cuda3std3__45__cpo6rbeginE,(_ZN34_INTERNAL_22545e63_4_k_cu_aed70ce24cuda3std6ranges3__45__cpo7advanceE - _ZN34_INTERNAL_22545e63_4_k_cu_aed70ce24cuda3std3__45__cpo6rbeginE)
_ZN34_INTERNAL_22545e63_4_k_cu_aed70ce24cuda3std3__45__cpo6rbeginE:
	.zero		1
	.type		_ZN34_INTERNAL_22545e63_4_k_cu_aed70ce24cuda3std6ranges3__45__cpo7advanceE,@object
	.size		_ZN34_INTERNAL_22545e63_4_k_cu_aed70ce24cuda3std6ranges3__45__cpo7advanceE,(_ZN34_INTERNAL_22545e63_4_k_cu_aed70ce24cuda3std3__47nulloptE - _ZN34_INTERNAL_22545e63_4_k_cu_aed70ce24cuda3std6ranges3__45__cpo7advanceE)
_ZN34_INTERNAL_22545e63_4_k_cu_aed70ce24cuda3std6ranges3__45__cpo7advanceE:
	.zero		1
	.type		_ZN34_INTERNAL_22545e63_4_k_cu_aed70ce24cuda3std3__47nulloptE,@object
	.size		_ZN34_INTERNAL_22545e63_4_k_cu_aed70ce24cuda3std3__47nulloptE,(_ZN34_INTERNAL_22545e63_4_k_cu_aed70ce24cuda3std6ranges3__45__cpo8distanceE - _ZN34_INTERNAL_22545e63_4_k_cu_aed70ce24cuda3std3__47nulloptE)
_ZN34_INTERNAL_22545e63_4_k_cu_aed70ce24cuda3std3__47nulloptE:
	.zero		1
	.type		_ZN34_INTERNAL_22545e63_4_k_cu_aed70ce24cuda3std6ranges3__45__cpo8distanceE,@object
	.size		_ZN34_INTERNAL_22545e63_4_k_cu_aed70ce24cuda3std6ranges3__45__cpo8distanceE,(_ZN34_INTERNAL_22545e63_4_k_cu_aed70ce26thrust24THRUST_300001_SM_1000_NS12placeholders3_10E - _ZN34_INTERNAL_22545e63_4_k_cu_aed70ce24cuda3std6ranges3__45__cpo8distanceE)
_ZN34_INTERNAL_22545e63_4_k_cu_aed70ce24cuda3std6ranges3__45__cpo8distanceE:
	.zero		1
	.type		_ZN34_INTERNAL_22545e63_4_k_cu_aed70ce26thrust24THRUST_300001_SM_1000_NS12placeholders3_10E,@object
	.size		_ZN34_INTERNAL_22545e63_4_k_cu_aed70ce26thrust24THRUST_300001_SM_1000_NS12placeholders3_10E,(_ZN34_INTERNAL_22545e63_4_k_cu_aed70ce24cuda3std3__419piecewise_constructE - _ZN34_INTERNAL_22545e63_4_k_cu_aed70ce26thrust24THRUST_300001_SM_1000_NS12placeholders3_10E)
_ZN34_INTERNAL_22545e63_4_k_cu_aed70ce26thrust24THRUST_300001_SM_1000_NS12placeholders3_10E:
	.zero		1
	.type		_ZN34_INTERNAL_22545e63_4_k_cu_aed70ce24cuda3std3__419piecewise_constructE,@object
	.size		_ZN34_INTERNAL_22545e63_4_k_cu_aed70ce24cuda3std3__419piecewise_constructE,(_ZN34_INTERNAL_22545e63_4_k_cu_aed70ce24cuda3std6ranges3__45__cpo5cdataE - _ZN34_INTERNAL_22545e63_4_k_cu_aed70ce24cuda3std3__419piecewise_constructE)
_ZN34_INTERNAL_22545e63_4_k_cu_aed70ce24cuda3std3__419piecewise_constructE:
	.zero		1
	.type		_ZN34_INTERNAL_22545e63_4_k_cu_aed70ce24cuda3std6ranges3__45__cpo5cdataE,@object
	.size		_ZN34_INTERNAL_22545e63_4_k_cu_aed70ce24cuda3std6ranges3__45__cpo5cdataE,(_ZN34_INTERNAL_22545e63_4_k_cu_aed70ce26thrust24THRUST_300001_SM_1000_NS12placeholders2_2E - _ZN34_INTERNAL_22545e63_4_k_cu_aed70ce24cuda3std6ranges3__45__cpo5cdataE)
_ZN34_INTERNAL_22545e63_4_k_cu_aed70ce24cuda3std6ranges3__45__cpo5cdataE:
	.zero		1
	.type		_ZN34_INTERNAL_22545e63_4_k_cu_aed70ce26thrust24THRUST_300001_SM_1000_NS12placeholders2_2E,@object
	.size		_ZN34_INTERNAL_22545e63_4_k_cu_aed70ce26thrust24THRUST_300001_SM_1000_NS12placeholders2_2E,(_ZN34_INTERNAL_22545e63_4_k_cu_aed70ce24cuda3std3__45__cpo3endE - _ZN34_INTERNAL_22545e63_4_k_cu_aed70ce26thrust24THRUST_300001_SM_1000_NS12placeholders2_2E)
_ZN34_INTERNAL_22545e63_4_k_cu_aed70ce26thrust24THRUST_300001_SM_1000_NS12placeholders2_2E:
	.zero		1
	.type		_ZN34_INTERNAL_22545e63_4_k_cu_aed70ce24cuda3std3__45__cpo3endE,@object
	.size		_ZN34_INTERNAL_22545e63_4_k_cu_aed70ce24cuda3std3__45__cpo3endE,(_ZN34_INTERNAL_22545e63_4_k_cu_aed70ce24cuda3std6ranges3__45__cpo3endE - _ZN34_INTERNAL_22545e63_4_k_cu_aed70ce24cuda3std3__45__cpo3endE)
_ZN34_INTERNAL_22545e63_4_k_cu_aed70ce24cuda3std3__45__cpo3endE:
	.zero		1
	.type		_ZN34_INTERNAL_22545e63_4_k_cu_aed70ce24cuda3std6ranges3__45__cpo3endE,@object
	.size		_ZN34_INTERNAL_22545e63_4_k_cu_aed70ce24cuda3std6ranges3__45__cpo3endE,(_ZN34_INTERNAL_22545e63_4_k_cu_aed70ce26thrust24THRUST_300001_SM_1000_NS12placeholders2_6E - _ZN34_INTERNAL_22545e63_4_k_cu_aed70ce24cuda3std6ranges3__45__cpo3endE)
_ZN34_INTERNAL_22545e63_4_k_cu_aed70ce24cuda3std6ranges3__45__cpo3endE:
	.zero		1
	.type		_ZN34_INTERNAL_22545e63_4_k_cu_aed70ce26thrust24THRUST_300001_SM_1000_NS12placeholders2_6E,@object
	.size		_ZN34_INTERNAL_22545e63_4_k_cu_aed70ce26thrust24THRUST_300001_SM_1000_NS12placeholders2_6E,(_ZN34_INTERNAL_22545e63_4_k_cu_aed70ce24cuda3std3__45__cpo4rendE - _ZN34_INTERNAL_22545e63_4_k_cu_aed70ce26thrust24THRUST_300001_SM_1000_NS12placeholders2_6E)
_ZN34_INTERNAL_22545e63_4_k_cu_aed70ce26thrust24THRUST_300001_SM_1000_NS12placeholders2_6E:
	.zero		1
	.type		_ZN34_INTERNAL_22545e63_4_k_cu_aed70ce24cuda3std3__45__cpo4rendE,@object
	.size		_ZN34_INTERNAL_22545e63_4_k_cu_aed70ce24cuda3std3__45__cpo4rendE,(_ZN34_INTERNAL_22545e63_4_k_cu_aed70ce24cuda3std6ranges3__45__cpo9iter_swapE - _ZN34_INTERNAL_22545e63_4_k_cu_aed70ce24cuda3std3__45__cpo4rendE)
_ZN34_INTERNAL_22545e63_4_k_cu_aed70ce24cuda3std3__45__cpo4rendE:
	.zero		1
	.type		_ZN34_INTERNAL_22545e63_4_k_cu_aed70ce24cuda3std6ranges3__45__cpo9iter_swapE,@object
	.size		_ZN34_INTERNAL_22545e63_4_k_cu_aed70ce24cuda3std6ranges3__45__cpo9iter_swapE,(_ZN34_INTERNAL_22545e63_4_k_cu_aed70ce24cuda3std3__48unexpectE - _ZN34_INTERNAL_22545e63_4_k_cu_aed70ce24cuda3std6ranges3__45__cpo9iter_swapE)
_ZN34_INTERNAL_22545e63_4_k_cu_aed70ce24cuda3std6ranges3__45__cpo9iter_swapE:
	.zero		1
	.type		_ZN34_INTERNAL_22545e63_4_k_cu_aed70ce24cuda3std3__48unexpectE,@object
	.size		_ZN34_INTERNAL_22545e63_4_k_cu_aed70ce24cuda3std3__48unexpectE,(_ZN34_INTERNAL_22545e63_4_k_cu_aed70ce26thrust24THRUST_300001_SM_1000_NS8cuda_cub3parE - _ZN34_INTERNAL_22545e63_4_k_cu_aed70ce24cuda3std3__48unexpectE)
_ZN34_INTERNAL_22545e63_4_k_cu_aed70ce24cuda3std3__48unexpectE:
	.zero		1
	.type		_ZN34_INTERNAL_22545e63_4_k_cu_aed70ce26thrust24THRUST_300001_SM_1000_NS8cuda_cub3parE,@object
	.size		_ZN34_INTERNAL_22545e63_4_k_cu_aed70ce26thrust24THRUST_300001_SM_1000_NS8cuda_cub3parE,(_ZN34_INTERNAL_22545e63_4_k_cu_aed70ce26thrust24THRUST_300001_SM_1000_NS12placeholders2_4E - _ZN34_INTERNAL_22545e63_4_k_cu_aed70ce26thrust24THRUST_300001_SM_1000_NS8cuda_cub3parE)
_ZN34_INTERNAL_22545e63_4_k_cu_aed70ce26thrust24THRUST_300001_SM_1000_NS8cuda_cub3parE:
	.zero		1
	.type		_ZN34_INTERNAL_22545e63_4_k_cu_aed70ce26thrust24THRUST_300001_SM_1000_NS12placeholders2_4E,@object
	.size		_ZN34_INTERNAL_22545e63_4_k_cu_aed70ce26thrust24THRUST_300001_SM_1000_NS12placeholders2_4E,(_ZN34_INTERNAL_22545e63_4_k_cu_aed70ce24cuda3std3__45__cpo4cendE - _ZN34_INTERNAL_22545e63_4_k_cu_aed70ce26thrust24THRUST_300001_SM_1000_NS12placeholders2_4E)
_ZN34_INTERNAL_22545e63_4_k_cu_aed70ce26thrust24THRUST_300001_SM_1000_NS12placeholders2_4E:
	.zero		1
	.type		_ZN34_INTERNAL_22545e63_4_k_cu_aed70ce24cuda3std3__45__cpo4cendE,@object
	.size		_ZN34_INTERNAL_22545e63_4_k_cu_aed70ce24cuda3std3__45__cpo4cendE,(_ZN34_INTERNAL_22545e63_4_k_cu_aed70ce24cuda3std6ranges3__45__cpo4cendE - _ZN34_INTERNAL_22545e63_4_k_cu_aed70ce24cuda3std3__45__cpo4cendE)
_ZN34_INTERNAL_22545e63_4_k_cu_aed70ce24cuda3std3__45__cpo4cendE:
	.zero		1
	.type		_ZN34_INTERNAL_22545e63_4_k_cu_aed70ce24cuda3std6ranges3__45__cpo4cendE,@object
	.size		_ZN34_INTERNAL_22545e63_4_k_cu_aed70ce24cuda3std6ranges3__45__cpo4cendE,(_ZN34_INTERNAL_22545e63_4_k_cu_aed70ce24cuda3std3__420unreachable_sentinelE - _ZN34_INTERNAL_22545e63_4_k_cu_aed70ce24cuda3std6ranges3__45__cpo4cendE)
_ZN34_INTERNAL_22545e63_4_k_cu_aed70ce24cuda3std6ranges3__45__cpo4cendE:
	.zero		1
	.type		_ZN34_INTERNAL_22545e63_4_k_cu_aed70ce24cuda3std3__420unreachable_sentinelE,@object
	.size		_ZN34_INTERNAL_22545e63_4_k_cu_aed70ce24cuda3std3__420unreachable_sentinelE,(_ZN34_INTERNAL_22545e63_4_k_cu_aed70ce24cuda3std6ranges3__45__cpo5ssizeE - _ZN34_INTERNAL_22545e63_4_k_cu_aed70ce24cuda3std3__420unreachable_sentinelE)
_ZN34_INTERNAL_22545e63_4_k_cu_aed70ce24cuda3std3__420unreachable_sentinelE:
	.zero		1
	.type		_ZN34_INTERNAL_22545e63_4_k_cu_aed70ce24cuda3std6ranges3__45__cpo5ssizeE,@object
	.size		_ZN34_INTERNAL_22545e63_4_k_cu_aed70ce24cuda3std6ranges3__45__cpo5ssizeE,(_ZN34_INTERNAL_22545e63_4_k_cu_aed70ce26thrust24THRUST_300001_SM_1000_NS12placeholders2_8E - _ZN34_INTERNAL_22545e63_4_k_cu_aed70ce24cuda3std6ranges3__45__cpo5ssizeE)
_ZN34_INTERNAL_22545e63_4_k_cu_aed70ce24cuda3std6ranges3__45__cpo5ssizeE:
	.zero		1
	.type		_ZN34_INTERNAL_22545e63_4_k_cu_aed70ce26thrust24THRUST_300001_SM_1000_NS12placeholders2_8E,@object
	.size		_ZN34_INTERNAL_22545e63_4_k_cu_aed70ce26thrust24THRUST_300001_SM_1000_NS12placeholders2_8E,(_ZN34_INTERNAL_22545e63_4_k_cu_aed70ce24cuda3std3__45__cpo5crendE - _ZN34_INTERNAL_22545e63_4_k_cu_aed70ce26thrust24THRUST_300001_SM_1000_NS12placeholders2_8E)
_ZN34_INTERNAL_22545e63_4_k_cu_aed70ce26thrust24THRUST_300001_SM_1000_NS12placeholders2_8E:
	.zero		1
	.type		_ZN34_INTERNAL_22545e63_4_k_cu_aed70ce24cuda3std3__45__cpo5crendE,@object
	.size		_ZN34_INTERNAL_22545e63_4_k_cu_aed70ce24cuda3std3__45__cpo5crendE,(_ZN34_INTERNAL_22545e63_4_k_cu_aed70ce24cuda3std6ranges3__45__cpo4prevE - _ZN34_INTERNAL_22545e63_4_k_cu_aed70ce24cuda3std3__45__cpo5crendE)
_ZN34_INTERNAL_22545e63_4_k_cu_aed70ce24cuda3std3__45__cpo5crendE:
	.zero		1
	.type		_ZN34_INTERNAL_22545e63_4_k_cu_aed70ce24cuda3std6ranges3__45__cpo4prevE,@object
	.size		_ZN34_INTERNAL_22545e63_4_k_cu_aed70ce24cuda3std6ranges3__45__cpo4prevE,(_ZN34_INTERNAL_22545e63_4_k_cu_aed70ce24cuda3std6ranges3__45__cpo9iter_moveE - _ZN34_INTERNAL_22545e63_4_k_cu_aed70ce24cuda3std6ranges3__45__cpo4prevE)
_ZN34_INTERNAL_22545e63_4_k_cu_aed70ce24cuda3std6ranges3__45__cpo4prevE:
	.zero		1
	.type		_ZN34_INTERNAL_22545e63_4_k_cu_aed70ce24cuda3std6ranges3__45__cpo9iter_moveE,@object
	.size		_ZN34_INTERNAL_22545e63_4_k_cu_aed70ce24cuda3std6ranges3__45__cpo9iter_moveE,(_ZN34_INTERNAL_22545e63_4_k_cu_aed70ce26thrust24THRUST_300001_SM_1000_NS6system6detail10sequential3seqE - _ZN34_INTERNAL_22545e63_4_k_cu_aed70ce24cuda3std6ranges3__45__cpo9iter_moveE)
_ZN34_INTERNAL_22545e63_4_k_cu_aed70ce24cuda3std6ranges3__45__cpo9iter_moveE:
	.zero		1
	.type		_ZN34_INTERNAL_22545e63_4_k_cu_aed70ce26thrust24THRUST_300001_SM_1000_NS6system6detail10sequential3seqE,@object
	.size		_ZN34_INTERNAL_22545e63_4_k_cu_aed70ce26thrust24THRUST_300001_SM_1000_NS6system6detail10sequential3seqE,(.L_31 - _ZN34_INTERNAL_22545e63_4_k_cu_aed70ce26thrust24THRUST_300001_SM_1000_NS6system6detail10sequential3seqE)
_ZN34_INTERNAL_22545e63_4_k_cu_aed70ce26thrust24THRUST_300001_SM_1000_NS6system6detail10sequential3seqE:
	.zero		1
.L_31:


//--------------------- .nv.constant0._ZN7kernels12kernel_printIdEEvPKN6thrust24THRUST_300001_SM_1000_NS7complexIT_EEi --------------------------
	.section	.nv.constant0._ZN7kernels12kernel_printIdEEvPKN6thrust24THRUST_300001_SM_1000_NS7complexIT_EEi,"a",@progbits
	.sectionflags	@""
	.align	4
.nv.constant0._ZN7kernels12kernel_printIdEEvPKN6thrust24THRUST_300001_SM_1000_NS7complexIT_EEi:
	.zero		908


//--------------------- .nv.constant0._ZN3cub18CUB_300001_SM_10006detail11EmptyKernelIvEEvv --------------------------
	.section	.nv.constant0._ZN3cub18CUB_300001_SM_10006detail11EmptyKernelIvEEvv,"a",@progbits
	.sectionflags	@""
	.align	4
.nv.constant0._ZN3cub18CUB_300001_SM_10006detail11EmptyKernelIvEEvv:
	.zero		896


//--------------------- SYMBOLS --------------------------

	.type		.nv.reservedSmem.offset0,@object
	.size		.nv.reservedSmem.offset0,0x4
	.type		vprintf,@function
